	.target	sm_100a

	.elftype	@"ET_EXEC"


//--------------------- .note.nv.tkinfo           --------------------------
	.section	.note.nv.tkinfo,"",@"SHT_NOTE"
	.sectionflags	@"SHF_NOTE_NV_TKINFO"
	.tkinfo
        /*0018*/ 	.word	0x00000002
        /*0030*/ 	.string	""
        /*0030*/ 	.string	"ptxas"
        /*0030*/ 	.string	"Cuda compilation tools, release 13.0, V13.0.88"
        /*0030*/ 	.string	"Build cuda_13.0.r13.0/compiler.36424714_0"
        /*0030*/ 	.string	"-arch sm_100a -m 64 "



//--------------------- .note.nv.cuinfo           --------------------------
	.section	.note.nv.cuinfo,"",@"SHT_NOTE"
	.sectionflags	@"SHF_NOTE_NV_CUINFO"
        /*0018*/ 	.short	0x0002
        /*001a*/ 	.short	0x0064
        /*001c*/ 	.short	0x0082
	.zero		2


//--------------------- .nv.info                  --------------------------
	.section	.nv.info,"",@"SHT_CUDA_INFO"
	.align	4


	//----- nvinfo : EIATTR_REGCOUNT
	.align		4
        /*0000*/ 	.byte	0x04, 0x2f
        /*0002*/ 	.short	(.L_19 - .L_18)
	.align		4
.L_18:
        /*0004*/ 	.word	index@(_ZN7cutlass13device_kernelINS_4gemm6kernel13GemmUniversalIN4cute5tupleIJiiiiEEENS1_10collective13CollectiveMmaINS1_35MainloopSm100TmaUmmaWarpSpecializedILi2ELi2ELi4ENS5_IJNS4_1CILi4EEENSA_ILi2EEENSA_ILi1EEEEEEEENS5_IJNSA_ILi64EEENSA_ILi256EEENSA_ILi128EEEEEENS_10bfloat16_tENS5_IJlSD_lEEESK_SL_NS4_8TiledMMAINS4_8MMA_AtomIJNS4_20SM100_MMA_F16BF16_SSISK_SK_fLi64ELi256ELNS4_4UMMA5MajorE0ELSQ_0ELNSP_7ScaleInE0ELSR_0EEEEEENS4_6LayoutINS5_IJSD_SD_SD_EEENS5_IJNSA_ILi0EEESW_SW_EEEEENS5_IJNS4_10UnderscoreESZ_SZ_EEEEENS4_23SM90_TMA_LOAD_MULTICASTENS4_14ComposedLayoutINS4_7SwizzleILi3ELi4ELi3EEENS4_18smem_ptr_flag_bitsILi16EEENSU_INS5_IJNSA_ILi8EEESG_EEENS5_IJSG_SD_EEEEEEEvNS4_8identityES12_S1C_vS1D_EENS_8epilogue10collective18CollectiveEpilogueINS1F_23Sm100TmaWarpSpecializedILi4ELi2ELi32ELb1ELb0EEEJSJ_NS5_IJNSU_ISG_SD_EES1K_EEESK_SL_SK_SL_NS1F_6fusion15FusionCallbacksIS1J_NS1M_17LinearCombinationISK_fSK_fLNS_15FloatRoundStyleE2EEESJ_S1L_JEEENS4_5SM1004TMEM4LOAD26SM100_TMEM_LOAD_16dp256b8xENS4_13SM90_TMA_LOADES1C_NS4_17SM75_U32x4_LDSM_NENS4_14SM90_TMA_STOREES1C_NS4_17SM90_U32x4_STSM_NENS4_39AutoVectorizingCopyWithAssumedAlignmentILi128EEEEEEvvEEEEvNT_6ParamsE)
        /*0008*/ 	.word	0x0000007a


	//----- nvinfo : EIATTR_FRAME_SIZE
	.align		4
.L_19:
        /*000c*/ 	.byte	0x04, 0x11
        /*000e*/ 	.short	(.L_21 - .L_20)
	.align		4
.L_20:
        /*0010*/ 	.word	index@($__internal_2_$__cuda_sm10x_tcgen05_guardrail_trap_unallocated_columns_being_dealloced)
        /*0014*/ 	.word	0x00000000


	//----- nvinfo : EIATTR_FRAME_SIZE
	.align		4
.L_21:
        /*0018*/ 	.byte	0x04, 0x11
        /*001a*/ 	.short	(.L_23 - .L_22)
	.align		4
.L_22:
        /*001c*/ 	.word	index@($__internal_1_$__cuda_sm10x_tcgen05_guardrail_trap_phase_invalid_during_alloc)
        /*0020*/ 	.word	0x00000000


	//----- nvinfo : EIATTR_FRAME_SIZE
	.align		4
.L_23:
        /*0024*/ 	.byte	0x04, 0x11
        /*0026*/ 	.short	(.L_25 - .L_24)
	.align		4
.L_24:
        /*0028*/ 	.word	index@($__internal_0_$__cuda_sm10x_tcgen05_guardrail_trap_col_being_dealloced_not_returned_by_alloc)
        /*002c*/ 	.word	0x00000000


	//----- nvinfo : EIATTR_FRAME_SIZE
	.align		4
.L_25:
        /*0030*/ 	.byte	0x04, 0x11
        /*0032*/ 	.short	(.L_27 - .L_26)
	.align		4
.L_26:
        /*0034*/ 	.word	index@(_ZN7cutlass13device_kernelINS_4gemm6kernel13GemmUniversalIN4cute5tupleIJiiiiEEENS1_10collective13CollectiveMmaINS1_35MainloopSm100TmaUmmaWarpSpecializedILi2ELi2ELi4ENS5_IJNS4_1CILi4EEENSA_ILi2EEENSA_ILi1EEEEEEEENS5_IJNSA_ILi64EEENSA_ILi256EEENSA_ILi128EEEEEENS_10bfloat16_tENS5_IJlSD_lEEESK_SL_NS4_8TiledMMAINS4_8MMA_AtomIJNS4_20SM100_MMA_F16BF16_SSISK_SK_fLi64ELi256ELNS4_4UMMA5MajorE0ELSQ_0ELNSP_7ScaleInE0ELSR_0EEEEEENS4_6LayoutINS5_IJSD_SD_SD_EEENS5_IJNSA_ILi0EEESW_SW_EEEEENS5_IJNS4_10UnderscoreESZ_SZ_EEEEENS4_23SM90_TMA_LOAD_MULTICASTENS4_14ComposedLayoutINS4_7SwizzleILi3ELi4ELi3EEENS4_18smem_ptr_flag_bitsILi16EEENSU_INS5_IJNSA_ILi8EEESG_EEENS5_IJSG_SD_EEEEEEEvNS4_8identityES12_S1C_vS1D_EENS_8epilogue10collective18CollectiveEpilogueINS1F_23Sm100TmaWarpSpecializedILi4ELi2ELi32ELb1ELb0EEEJSJ_NS5_IJNSU_ISG_SD_EES1K_EEESK_SL_SK_SL_NS1F_6fusion15FusionCallbacksIS1J_NS1M_17LinearCombinationISK_fSK_fLNS_15FloatRoundStyleE2EEESJ_S1L_JEEENS4_5SM1004TMEM4LOAD26SM100_TMEM_LOAD_16dp256b8xENS4_13SM90_TMA_LOADES1C_NS4_17SM75_U32x4_LDSM_NENS4_14SM90_TMA_STOREES1C_NS4_17SM90_U32x4_STSM_NENS4_39AutoVectorizingCopyWithAssumedAlignmentILi128EEEEEEvvEEEEvNT_6ParamsE)
        /*0038*/ 	.word	0x00000000


	//----- nvinfo : EIATTR_MIN_STACK_SIZE
	.align		4
.L_27:
        /*003c*/ 	.byte	0x04, 0x12
        /*003e*/ 	.short	(.L_29 - .L_28)
	.align		4
.L_28:
        /*0040*/ 	.word	index@(_ZN7cutlass13device_kernelINS_4gemm6kernel13GemmUniversalIN4cute5tupleIJiiiiEEENS1_10collective13CollectiveMmaINS1_35MainloopSm100TmaUmmaWarpSpecializedILi2ELi2ELi4ENS5_IJNS4_1CILi4EEENSA_ILi2EEENSA_ILi1EEEEEEEENS5_IJNSA_ILi64EEENSA_ILi256EEENSA_ILi128EEEEEENS_10bfloat16_tENS5_IJlSD_lEEESK_SL_NS4_8TiledMMAINS4_8MMA_AtomIJNS4_20SM100_MMA_F16BF16_SSISK_SK_fLi64ELi256ELNS4_4UMMA5MajorE0ELSQ_0ELNSP_7ScaleInE0ELSR_0EEEEEENS4_6LayoutINS5_IJSD_SD_SD_EEENS5_IJNSA_ILi0EEESW_SW_EEEEENS5_IJNS4_10UnderscoreESZ_SZ_EEEEENS4_23SM90_TMA_LOAD_MULTICASTENS4_14ComposedLayoutINS4_7SwizzleILi3ELi4ELi3EEENS4_18smem_ptr_flag_bitsILi16EEENSU_INS5_IJNSA_ILi8EEESG_EEENS5_IJSG_SD_EEEEEEEvNS4_8identityES12_S1C_vS1D_EENS_8epilogue10collective18CollectiveEpilogueINS1F_23Sm100TmaWarpSpecializedILi4ELi2ELi32ELb1ELb0EEEJSJ_NS5_IJNSU_ISG_SD_EES1K_EEESK_SL_SK_SL_NS1F_6fusion15FusionCallbacksIS1J_NS1M_17LinearCombinationISK_fSK_fLNS_15FloatRoundStyleE2EEESJ_S1L_JEEENS4_5SM1004TMEM4LOAD26SM100_TMEM_LOAD_16dp256b8xENS4_13SM90_TMA_LOADES1C_NS4_17SM75_U32x4_LDSM_NENS4_14SM90_TMA_STOREES1C_NS4_17SM90_U32x4_STSM_NENS4_39AutoVectorizingCopyWithAssumedAlignmentILi128EEEEEEvvEEEEvNT_6ParamsE)
        /*0044*/ 	.word	0x00000000
.L_29:


//--------------------- .nv.compat                --------------------------
	.section	.nv.compat,"",@"SHT_CUDA_COMPAT_INFO"
	.align	4
        /*0000*/ 	.byte	0x02, 0x09, 0x01, 0x00, 0x02, 0x02, 0x02, 0x00, 0x02, 0x05, 0x05, 0x00, 0x03, 0x07, 0x01, 0x01
        /*0010*/ 	.byte	0x02, 0x03, 0x01, 0x00, 0x02, 0x06, 0x01, 0x00, 0x04, 0x0b, 0x08, 0x00, 0x09, 0x00, 0x00, 0x00
        /*0020*/ 	.byte	0x00, 0x00, 0x00, 0x00


//--------------------- .nv.info._ZN7cutlass13device_kernelINS_4gemm6kernel13GemmUniversalIN4cute5tupleIJiiiiEEENS1_10collective13CollectiveMmaINS1_35MainloopSm100TmaUmmaWarpSpecializedILi2ELi2ELi4ENS5_IJNS4_1CILi4EEENSA_ILi2EEENSA_ILi1EEEEEEEENS5_IJNSA_ILi64EEENSA_ILi256EEENSA_ILi128EEEEEENS_10bfloat16_tENS5_IJlSD_lEEESK_SL_NS4_8TiledMMAINS4_8MMA_AtomIJNS4_20SM100_MMA_F16BF16_SSISK_SK_fLi64ELi256ELNS4_4UMMA5MajorE0ELSQ_0ELNSP_7ScaleInE0ELSR_0EEEEEENS4_6LayoutINS5_IJSD_SD_SD_EEENS5_IJNSA_ILi0EEESW_SW_EEEEENS5_IJNS4_10UnderscoreESZ_SZ_EEEEENS4_23SM90_TMA_LOAD_MULTICASTENS4_14ComposedLayoutINS4_7SwizzleILi3ELi4ELi3EEENS4_18smem_ptr_flag_bitsILi16EEENSU_INS5_IJNSA_ILi8EEESG_EEENS5_IJSG_SD_EEEEEEEvNS4_8identityES12_S1C_vS1D_EENS_8epilogue10collective18CollectiveEpilogueINS1F_23Sm100TmaWarpSpecializedILi4ELi2ELi32ELb1ELb0EEEJSJ_NS5_IJNSU_ISG_SD_EES1K_EEESK_SL_SK_SL_NS1F_6fusion15FusionCallbacksIS1J_NS1M_17LinearCombinationISK_fSK_fLNS_15FloatRoundStyleE2EEESJ_S1L_JEEENS4_5SM1004TMEM4LOAD26SM100_TMEM_LOAD_16dp256b8xENS4_13SM90_TMA_LOADES1C_NS4_17SM75_U32x4_LDSM_NENS4_14SM90_TMA_STOREES1C_NS4_17SM90_U32x4_STSM_NENS4_39AutoVectorizingCopyWithAssumedAlignmentILi128EEEEEEvvEEEEvNT_6ParamsE --------------------------
	.section	.nv.info._ZN7cutlass13device_kernelINS_4gemm6kernel13GemmUniversalIN4cute5tupleIJiiiiEEENS1_10collective13CollectiveMmaINS1_35MainloopSm100TmaUmmaWarpSpecializedILi2ELi2ELi4ENS5_IJNS4_1CILi4EEENSA_ILi2EEENSA_ILi1EEEEEEEENS5_IJNSA_ILi64EEENSA_ILi256EEENSA_ILi128EEEEEENS_10bfloat16_tENS5_IJlSD_lEEESK_SL_NS4_8TiledMMAINS4_8MMA_AtomIJNS4_20SM100_MMA_F16BF16_SSISK_SK_fLi64ELi256ELNS4_4UMMA5MajorE0ELSQ_0ELNSP_7ScaleInE0ELSR_0EEEEEENS4_6LayoutINS5_IJSD_SD_SD_EEENS5_IJNSA_ILi0EEESW_SW_EEEEENS5_IJNS4_10UnderscoreESZ_SZ_EEEEENS4_23SM90_TMA_LOAD_MULTICASTENS4_14ComposedLayoutINS4_7SwizzleILi3ELi4ELi3EEENS4_18smem_ptr_flag_bitsILi16EEENSU_INS5_IJNSA_ILi8EEESG_EEENS5_IJSG_SD_EEEEEEEvNS4_8identityES12_S1C_vS1D_EENS_8epilogue10collective18CollectiveEpilogueINS1F_23Sm100TmaWarpSpecializedILi4ELi2ELi32ELb1ELb0EEEJSJ_NS5_IJNSU_ISG_SD_EES1K_EEESK_SL_SK_SL_NS1F_6fusion15FusionCallbacksIS1J_NS1M_17LinearCombinationISK_fSK_fLNS_15FloatRoundStyleE2EEESJ_S1L_JEEENS4_5SM1004TMEM4LOAD26SM100_TMEM_LOAD_16dp256b8xENS4_13SM90_TMA_LOADES1C_NS4_17SM75_U32x4_LDSM_NENS4_14SM90_TMA_STOREES1C_NS4_17SM90_U32x4_STSM_NENS4_39AutoVectorizingCopyWithAssumedAlignmentILi128EEEEEEvvEEEEvNT_6ParamsE,"",@"SHT_CUDA_INFO"
	.sectionflags	@""
	.align	4


	//----- nvinfo : EIATTR_CUDA_API_VERSION
	.align		4
        /*0000*/ 	.byte	0x04, 0x37
        /*0002*/ 	.short	(.L_31 - .L_30)
.L_30:
        /*0004*/ 	.word	0x00000082


	//----- nvinfo : EIATTR_KPARAM_INFO
	.align		4
.L_31:
        /*0008*/ 	.byte	0x04, 0x17
        /*000a*/ 	.short	(.L_33 - .L_32)
.L_32:
        /*000c*/ 	.word	0x00000000
        /*0010*/ 	.short	0x0000
        /*0012*/ 	.short	0x0000
        /*0014*/ 	.byte	0x00, 0xf0, 0x01, 0x20


	//----- nvinfo : EIATTR_AT_ENTRY_FRAGMENTS
	.align		4
.L_33:
        /*0018*/ 	.byte	0x04, 0x4f
        /*001a*/ 	.short	(.L_35 - .L_34)


	//   ....[0]....
.L_34:
        /*001c*/ 	.word	0x00000006


	//----- nvinfo : EIATTR_RESERVED_SMEM_USED
	.align		4
.L_35:
        /*0020*/ 	.byte	0x01, 0x41
	.zero		2


	//----- nvinfo : EIATTR_SPARSE_MMA_MASK
	.align		4
        /*0024*/ 	.byte	0x03, 0x50
        /*0026*/ 	.short	0x0000


	//----- nvinfo : EIATTR_TCGEN05_1CTA_USED
	.align		4
        /*0028*/ 	.byte	0x01, 0x51
	.zero		2


	//----- nvinfo : EIATTR_MAXREG_COUNT
	.align		4
        /*002c*/ 	.byte	0x03, 0x1b
        /*002e*/ 	.short	0x00ff


	//----- nvinfo : EIATTR_NUM_BARRIERS
	.align		4
        /*0030*/ 	.byte	0x02, 0x4c
        /*0032*/ 	.byte	0x07
	.zero		1


	//----- nvinfo : EIATTR_EXTERNS
	.align		4
        /*0034*/ 	.byte	0x04, 0x0f
        /*0036*/ 	.short	(.L_37 - .L_36)


	//   ....[0]....
	.align		4
.L_36:
        /*0038*/ 	.word	index@(__assertfail)


	//----- nvinfo : EIATTR_MERCURY_ISA_VERSION
	.align		4
.L_37:
        /*003c*/ 	.byte	0x03, 0x5f
        /*003e*/ 	.short	0x0101


	//----- nvinfo : EIATTR_INT_WARP_WIDE_INSTR_OFFSETS
	.align		4
        /*0040*/ 	.byte	0x04, 0x31
        /*0042*/ 	.short	(.L_39 - .L_38)


	//   ....[0]....
.L_38:
        /*0044*/ 	.word	0x000041a0


	//   ....[1]....
        /*0048*/ 	.word	0x000041c0


	//   ....[2]....
        /*004c*/ 	.word	0x000041f0


	//   ....[3]....
        /*0050*/ 	.word	0x00004d30


	//   ....[4]....
        /*0054*/ 	.word	0x00004da0


	//   ....[5]....
        /*0058*/ 	.word	0x00004e80


	//   ....[6]....
        /*005c*/ 	.word	0x00004f00


	//   ....[7]....
        /*0060*/ 	.word	0x00005000


	//   ....[8]....
        /*0064*/ 	.word	0x00005080


	//   ....[9]....
        /*0068*/ 	.word	0x00005170


	//   ....[10]....
        /*006c*/ 	.word	0x00005220


	//----- nvinfo : EIATTR_COOP_GROUP_MASK_REGIDS
	.align		4
.L_39:
        /*0070*/ 	.byte	0x04, 0x29
        /*0072*/ 	.short	(.L_41 - .L_40)


	//   ....[0]....
.L_40:
        /*0074*/ 	.word	0xffffffff


	//   ....[1]....
        /*0078*/ 	.word	0xffffffff


	//   ....[2]....
        /*007c*/ 	.word	0xffffffff


	//   ....[3]....
        /*0080*/ 	.word	0xffffffff


	//   ....[4]....
        /*0084*/ 	.word	0xffffffff


	//   ....[5]....
        /*0088*/ 	.word	0xffffffff


	//   ....[6]....
        /*008c*/ 	.word	0xffffffff


	//   ....[7]....
        /*0090*/ 	.word	0xffffffff


	//   ....[8]....
        /*0094*/ 	.word	0xffffffff


	//   ....[9]....
        /*0098*/ 	.word	0xffffffff


	//   ....[10]....
        /*009c*/ 	.word	0xffffffff


	//   ....[11]....
        /*00a0*/ 	.word	0xffffffff


	//   ....[12]....
        /*00a4*/ 	.word	0xffffffff


	//   ....[13]....
        /*00a8*/ 	.word	0xffffffff


	//----- nvinfo : EIATTR_COOP_GROUP_INSTR_OFFSETS
	.align		4
.L_41:
        /*00ac*/ 	.byte	0x04, 0x28
        /*00ae*/ 	.short	(.L_43 - .L_42)


	//   ....[0]....
.L_42:
        /*00b0*/ 	.word	0x00000080


	//   ....[1]....
        /*00b4*/ 	.word	0x000004f0


	//   ....[2]....
        /*00b8*/ 	.word	0x00000660


	//   ....[3]....
        /*00bc*/ 	.word	0x00000800


	//   ....[4]....
        /*00c0*/ 	.word	0x00000900


	//   ....[5]....
        /*00c4*/ 	.word	0x00000a70


	//   ....[6]....
        /*00c8*/ 	.word	0x00000c10


	//   ....[7]....
        /*00cc*/ 	.word	0x00000dc0


	//   ....[8]....
        /*00d0*/ 	.word	0x00002440


	//   ....[9]....
        /*00d4*/ 	.word	0x000031d0


	//   ....[10]....
        /*00d8*/ 	.word	0x000033e0


	//   ....[11]....
        /*00dc*/ 	.word	0x00003410


	//   ....[12]....
        /*00e0*/ 	.word	0x00004080


	//   ....[13]....
        /*00e4*/ 	.word	0x000042b0


	//----- nvinfo : EIATTR_VRC_CTA_INIT_COUNT
	.align		4
.L_43:
        /*00e8*/ 	.byte	0x02, 0x4a
        /*00ea*/ 	.byte	0x80
	.zero		1


	//----- nvinfo : EIATTR_SYSCALL_OFFSETS
	.align		4
        /*00ec*/ 	.byte	0x04, 0x46
        /*00ee*/ 	.short	(.L_45 - .L_44)


	//   ....[0]....
.L_44:
        /*00f0*/ 	.word	0x00005eb0


	//   ....[1]....
        /*00f4*/ 	.word	0x00005fa0


	//   ....[2]....
        /*00f8*/ 	.word	0x00006840


	//   ....[3]....
        /*00fc*/ 	.word	0x00007500


	//   ....[4]....
        /*0100*/ 	.word	0x00008170


	//   ....[5]....
        /*0104*/ 	.word	0x00008de0


	//----- nvinfo : EIATTR_MBARRIER_INSTR_OFFSETS
	.align		4
.L_45:
        /*0108*/ 	.byte	0x04, 0x39
        /*010a*/ 	.short	(.L_47 - .L_46)


	//   ....[0]....
.L_46:
        /*010c*/ 	.word	0x00000610
        /*0110*/ 	.word	0x000000ff
        /*0114*/ 	.word	0x00000000
        /*0118*/ 	.short	0x0100
        /*011a*/ 	.byte	0x04
	.zero		1


	//   ....[1]....
        /*011c*/ 	.word	0x00000620
        /*0120*/ 	.word	0x000000ff
        /*0124*/ 	.word	0x00000010
        /*0128*/ 	.short	0x0100
        /*012a*/ 	.byte	0x04
	.zero		1


	//   ....[2]....
        /*012c*/ 	.word	0x00000630
        /*0130*/ 	.word	0x000000ff
        /*0134*/ 	.word	0x00000008
        /*0138*/ 	.short	0x0100
        /*013a*/ 	.byte	0x04
	.zero		1


	//   ....[3]....
        /*013c*/ 	.word	0x00000640
        /*0140*/ 	.word	0x000000ff
        /*0144*/ 	.word	0x00000018
        /*0148*/ 	.short	0x0100
        /*014a*/ 	.byte	0x04
	.zero		1


	//   ....[4]....
        /*014c*/ 	.word	0x00000770
        /*0150*/ 	.word	0x000000ff
        /*0154*/ 	.word	0x00000020
        /*0158*/ 	.short	0x0100
        /*015a*/ 	.byte	0x04
	.zero		1


	//   ....[5]....
        /*015c*/ 	.word	0x00000780
        /*0160*/ 	.word	0x000000ff
        /*0164*/ 	.word	0x00000040
        /*0168*/ 	.short	0x0100
        /*016a*/ 	.byte	0x04
	.zero		1


	//   ....[6]....
        /*016c*/ 	.word	0x00000790
        /*0170*/ 	.word	0x000000ff
        /*0174*/ 	.word	0x00000028
        /*0178*/ 	.short	0x0100
        /*017a*/ 	.byte	0x04
	.zero		1


	//   ....[7]....
        /*017c*/ 	.word	0x000007a0
        /*0180*/ 	.word	0x000000ff
        /*0184*/ 	.word	0x00000048
        /*0188*/ 	.short	0x0100
        /*018a*/ 	.byte	0x04
	.zero		1


	//   ....[8]....
        /*018c*/ 	.word	0x000007b0
        /*0190*/ 	.word	0x000000ff
        /*0194*/ 	.word	0x00000030
        /*0198*/ 	.short	0x0100
        /*019a*/ 	.byte	0x04
	.zero		1


	//   ....[9]....
        /*019c*/ 	.word	0x000007c0
        /*01a0*/ 	.word	0x000000ff
        /*01a4*/ 	.word	0x00000050
        /*01a8*/ 	.short	0x0100
        /*01aa*/ 	.byte	0x04
	.zero		1


	//   ....[10]....
        /*01ac*/ 	.word	0x000007d0
        /*01b0*/ 	.word	0x000000ff
        /*01b4*/ 	.word	0x00000038
        /*01b8*/ 	.short	0x0100
        /*01ba*/ 	.byte	0x04
	.zero		1


	//   ....[11]....
        /*01bc*/ 	.word	0x000007e0
        /*01c0*/ 	.word	0x000000ff
        /*01c4*/ 	.word	0x00000058
        /*01c8*/ 	.short	0x0100
        /*01ca*/ 	.byte	0x04
	.zero		1


	//   ....[12]....
        /*01cc*/ 	.word	0x000008d0
        /*01d0*/ 	.word	0x000000ff
        /*01d4*/ 	.word	0x00000060
        /*01d8*/ 	.short	0x0100
        /*01da*/ 	.byte	0x06
	.zero		1


	//   ....[13]....
        /*01dc*/ 	.word	0x000008e0
        /*01e0*/ 	.word	0x000000ff
        /*01e4*/ 	.word	0x00000068
        /*01e8*/ 	.short	0x0100
        /*01ea*/ 	.byte	0x06
	.zero		1


	//   ....[14]....
        /*01ec*/ 	.word	0x00000a20
        /*01f0*/ 	.word	0x000000ff
        /*01f4*/ 	.word	0x00000070
        /*01f8*/ 	.short	0x0100
        /*01fa*/ 	.byte	0x06
	.zero		1


	//   ....[15]....
        /*01fc*/ 	.word	0x00000a30
        /*0200*/ 	.word	0x000000ff
        /*0204*/ 	.word	0x00000080
        /*0208*/ 	.short	0x0100
        /*020a*/ 	.byte	0x06
	.zero		1


	//   ....[16]....
        /*020c*/ 	.word	0x00000a40
        /*0210*/ 	.word	0x000000ff
        /*0214*/ 	.word	0x00000078
        /*0218*/ 	.short	0x0100
        /*021a*/ 	.byte	0x06
	.zero		1


	//   ....[17]....
        /*021c*/ 	.word	0x00000a50
        /*0220*/ 	.word	0x000000ff
        /*0224*/ 	.word	0x00000088
        /*0228*/ 	.short	0x0100
        /*022a*/ 	.byte	0x06
	.zero		1


	//   ....[18]....
        /*022c*/ 	.word	0x00000b80
        /*0230*/ 	.word	0x000000ff
        /*0234*/ 	.word	0x00000090
        /*0238*/ 	.short	0x0100
        /*023a*/ 	.byte	0x04
	.zero		1


	//   ....[19]....
        /*023c*/ 	.word	0x00000b90
        /*0240*/ 	.word	0x000000ff
        /*0244*/ 	.word	0x000000b0
        /*0248*/ 	.short	0x0100
        /*024a*/ 	.byte	0x04
	.zero		1


	//   ....[20]....
        /*024c*/ 	.word	0x00000ba0
        /*0250*/ 	.word	0x000000ff
        /*0254*/ 	.word	0x00000098
        /*0258*/ 	.short	0x0100
        /*025a*/ 	.byte	0x04
	.zero		1


	//   ....[21]....
        /*025c*/ 	.word	0x00000bb0
        /*0260*/ 	.word	0x000000ff
        /*0264*/ 	.word	0x000000b8
        /*0268*/ 	.short	0x0100
        /*026a*/ 	.byte	0x04
	.zero		1


	//   ....[22]....
        /*026c*/ 	.word	0x00000bc0
        /*0270*/ 	.word	0x000000ff
        /*0274*/ 	.word	0x000000a0
        /*0278*/ 	.short	0x0100
        /*027a*/ 	.byte	0x04
	.zero		1


	//   ....[23]....
        /*027c*/ 	.word	0x00000bd0
        /*0280*/ 	.word	0x000000ff
        /*0284*/ 	.word	0x000000c0
        /*0288*/ 	.short	0x0100
        /*028a*/ 	.byte	0x04
	.zero		1


	//   ....[24]....
        /*028c*/ 	.word	0x00000be0
        /*0290*/ 	.word	0x000000ff
        /*0294*/ 	.word	0x000000a8
        /*0298*/ 	.short	0x0100
        /*029a*/ 	.byte	0x04
	.zero		1


	//   ....[25]....
        /*029c*/ 	.word	0x00000bf0
        /*02a0*/ 	.word	0x000000ff
        /*02a4*/ 	.word	0x000000c8
        /*02a8*/ 	.short	0x0100
        /*02aa*/ 	.byte	0x04
	.zero		1


	//   ....[26]....
        /*02ac*/ 	.word	0x00000ce0
        /*02b0*/ 	.word	0x000000ff
        /*02b4*/ 	.word	0x000000d0
        /*02b8*/ 	.short	0x0100
        /*02ba*/ 	.byte	0x04
	.zero		1


	//   ....[27]....
        /*02bc*/ 	.word	0x00000cf0
        /*02c0*/ 	.word	0x000000ff
        /*02c4*/ 	.word	0x000000e0
        /*02c8*/ 	.short	0x0100
        /*02ca*/ 	.byte	0x04
	.zero		1


	//   ....[28]....
        /*02cc*/ 	.word	0x00000d00
        /*02d0*/ 	.word	0x000000ff
        /*02d4*/ 	.word	0x000000d8
        /*02d8*/ 	.short	0x0100
        /*02da*/ 	.byte	0x04
	.zero		1


	//   ....[29]....
        /*02dc*/ 	.word	0x00000d10
        /*02e0*/ 	.word	0x000000ff
        /*02e4*/ 	.word	0x000000e8
        /*02e8*/ 	.short	0x0100
        /*02ea*/ 	.byte	0x04
	.zero		1


	//   ....[30]....
        /*02ec*/ 	.word	0x00001a50
        /*02f0*/ 	.word	0x00000003
        /*02f4*/ 	.word	0x000000e0
        /*02f8*/ 	.short	0x010a
        /*02fa*/ 	.byte	0xff
	.zero		1


	//   ....[31]....
        /*02fc*/ 	.word	0x00001a80
        /*0300*/ 	.word	0x00000003
        /*0304*/ 	.word	0x000000d0
        /*0308*/ 	.short	0x0101
        /*030a*/ 	.byte	0xff
	.zero		1


	//   ....[32]....
        /*030c*/ 	.word	0x00001b60
        /*0310*/ 	.word	0x000000ff
        /*0314*/ 	.word	0x00000010
        /*0318*/ 	.short	0x010a
        /*031a*/ 	.byte	0x04
	.zero		1


	//   ....[33]....
        /*031c*/ 	.word	0x00001be0
        /*0320*/ 	.word	0x000000ff
        /*0324*/ 	.word	0x00000010
        /*0328*/ 	.short	0x010a
        /*032a*/ 	.byte	0x21
	.zero		1


	//   ....[34]....
        /*032c*/ 	.word	0x00001d20
        /*0330*/ 	.word	0x000000ff
        /*0334*/ 	.word	0x00000010
        /*0338*/ 	.short	0x010a
        /*033a*/ 	.byte	0x04
	.zero		1


	//   ....[35]....
        /*033c*/ 	.word	0x00001fd0
        /*0340*/ 	.word	0x000000ff
        /*0344*/ 	.word	0x00000068
        /*0348*/ 	.short	0x0101
        /*034a*/ 	.byte	0x15
	.zero		1


	//   ....[36]....
        /*034c*/ 	.word	0x00001ff0
        /*0350*/ 	.word	0x000000ff
        /*0354*/ 	.word	0x00000010
        /*0358*/ 	.short	0x010a
        /*035a*/ 	.byte	0x04
	.zero		1


	//   ....[37]....
        /*035c*/ 	.word	0x00002070
        /*0360*/ 	.word	0x000000ff
        /*0364*/ 	.word	0x00000010
        /*0368*/ 	.short	0x010a
        /*036a*/ 	.byte	0x21
	.zero		1


	//   ....[38]....
        /*036c*/ 	.word	0x000021b0
        /*0370*/ 	.word	0x000000ff
        /*0374*/ 	.word	0x00000010
        /*0378*/ 	.short	0x010a
        /*037a*/ 	.byte	0x04
	.zero		1


	//   ....[39]....
        /*037c*/ 	.word	0x00002470
        /*0380*/ 	.word	0x00000003
        /*0384*/ 	.word	0x00000070
        /*0388*/ 	.short	0x010a
        /*038a*/ 	.byte	0xff
	.zero		1


	//   ....[40]....
        /*038c*/ 	.word	0x000025c0
        /*0390*/ 	.word	0x00000000
        /*0394*/ 	.word	0x00000000
        /*0398*/ 	.short	0x0101
        /*039a*/ 	.byte	0xff
	.zero		1


	//   ....[41]....
        /*039c*/ 	.word	0x00002b70
        /*03a0*/ 	.word	0x000000ff
        /*03a4*/ 	.word	0x00000000
        /*03a8*/ 	.short	0x010a
        /*03aa*/ 	.byte	0x04
	.zero		1


	//   ....[42]....
        /*03ac*/ 	.word	0x00002c10
        /*03b0*/ 	.word	0x00000000
        /*03b4*/ 	.word	0x00000000
        /*03b8*/ 	.short	0x010a
        /*03ba*/ 	.byte	0xff
	.zero		1


	//   ....[43]....
        /*03bc*/ 	.word	0x00002d30
        /*03c0*/ 	.word	0x00000002
        /*03c4*/ 	.word	0x000000d0
        /*03c8*/ 	.short	0x010a
        /*03ca*/ 	.byte	0xff
	.zero		1


	//   ....[44]....
        /*03cc*/ 	.word	0x00002d90
        /*03d0*/ 	.word	0x00000004
        /*03d4*/ 	.word	0x00000000
        /*03d8*/ 	.short	0x0101
        /*03da*/ 	.byte	0xff
	.zero		1


	//   ....[45]....
        /*03dc*/ 	.word	0x00002db0
        /*03e0*/ 	.word	0x000000ff
        /*03e4*/ 	.word	0x00000080
        /*03e8*/ 	.short	0x010a
        /*03ea*/ 	.byte	0x04
	.zero		1


	//   ....[46]....
        /*03ec*/ 	.word	0x00002ed0
        /*03f0*/ 	.word	0x00000002
        /*03f4*/ 	.word	0x00000070
        /*03f8*/ 	.short	0x010a
        /*03fa*/ 	.byte	0xff
	.zero		1


	//   ....[47]....
        /*03fc*/ 	.word	0x00002fe0
        /*0400*/ 	.word	0x00000002
        /*0404*/ 	.word	0x00000000
        /*0408*/ 	.short	0x0101
        /*040a*/ 	.byte	0xff
	.zero		1


	//   ....[48]....
        /*040c*/ 	.word	0x00003070
        /*0410*/ 	.word	0x000000ff
        /*0414*/ 	.word	0x00000080
        /*0418*/ 	.short	0x0106
        /*041a*/ 	.byte	0x04
	.zero		1


	//   ....[49]....
        /*041c*/ 	.word	0x00003090
        /*0420*/ 	.word	0x000000ff
        /*0424*/ 	.word	0x00000080
        /*0428*/ 	.short	0x010a
        /*042a*/ 	.byte	0x04
	.zero		1


	//   ....[50]....
        /*042c*/ 	.word	0x00003120
        /*0430*/ 	.word	0x000000ff
        /*0434*/ 	.word	0x00000080
        /*0438*/ 	.short	0x0106
        /*043a*/ 	.byte	0x07
	.zero		1


	//   ....[51]....
        /*043c*/ 	.word	0x00003160
        /*0440*/ 	.word	0x00000000
        /*0444*/ 	.word	0x00000080
        /*0448*/ 	.short	0x010a
        /*044a*/ 	.byte	0xff
	.zero		1


	//   ....[52]....
        /*044c*/ 	.word	0x00003730
        /*0450*/ 	.word	0x00000000
        /*0454*/ 	.word	0x00000070
        /*0458*/ 	.short	0x010a
        /*045a*/ 	.byte	0xff
	.zero		1


	//   ....[53]....
        /*045c*/ 	.word	0x00003830
        /*0460*/ 	.word	0x00000003
        /*0464*/ 	.word	0x00000000
        /*0468*/ 	.short	0x0101
        /*046a*/ 	.byte	0xff
	.zero		1


	//   ....[54]....
        /*046c*/ 	.word	0x00003840
        /*0470*/ 	.word	0x000000ff
        /*0474*/ 	.word	0x00000000
        /*0478*/ 	.short	0x010a
        /*047a*/ 	.byte	0x04
	.zero		1


	//   ....[55]....
        /*047c*/ 	.word	0x000038c0
        /*0480*/ 	.word	0x000000ff
        /*0484*/ 	.word	0x000000b0
        /*0488*/ 	.short	0x010a
        /*048a*/ 	.byte	0x2e
	.zero		1


	//   ....[56]....
        /*048c*/ 	.word	0x000039a0
        /*0490*/ 	.word	0x000000ff
        /*0494*/ 	.word	0x00000000
        /*0498*/ 	.short	0x010a
        /*049a*/ 	.byte	0x07
	.zero		1


	//   ....[57]....
        /*049c*/ 	.word	0x00003ae0
        /*04a0*/ 	.word	0x000000ff
        /*04a4*/ 	.word	0x00000000
        /*04a8*/ 	.short	0x010a
        /*04aa*/ 	.byte	0x04
	.zero		1


	//   ....[58]....
        /*04ac*/ 	.word	0x00003eb0
        /*04b0*/ 	.word	0x000000ff
        /*04b4*/ 	.word	0x00000000
        /*04b8*/ 	.short	0x010a
        /*04ba*/ 	.byte	0x04
	.zero		1


	//   ....[59]....
        /*04bc*/ 	.word	0x00003f40
        /*04c0*/ 	.word	0x000000ff
        /*04c4*/ 	.word	0x00000000
        /*04c8*/ 	.short	0x010a
        /*04ca*/ 	.byte	0x05
	.zero		1


	//   ....[60]....
        /*04cc*/ 	.word	0x00003fd0
        /*04d0*/ 	.word	0x000000ff
        /*04d4*/ 	.word	0x00000000
        /*04d8*/ 	.short	0x010a
        /*04da*/ 	.byte	0x05
	.zero		1


	//   ....[61]....
        /*04dc*/ 	.word	0x00004060
        /*04e0*/ 	.word	0x000000ff
        /*04e4*/ 	.word	0x00000000
        /*04e8*/ 	.short	0x010a
        /*04ea*/ 	.byte	0x04
	.zero		1


	//   ....[62]....
        /*04ec*/ 	.word	0x00004530
        /*04f0*/ 	.word	0x0000000c
        /*04f4*/ 	.word	0x00000070
        /*04f8*/ 	.short	0x010a
        /*04fa*/ 	.byte	0xff
	.zero		1


	//   ....[63]....
        /*04fc*/ 	.word	0x000046a0
        /*0500*/ 	.word	0x00000000
        /*0504*/ 	.word	0x00000000
        /*0508*/ 	.short	0x0101
        /*050a*/ 	.byte	0xff
	.zero		1


	//   ....[64]....
        /*050c*/ 	.word	0x00004b30
        /*0510*/ 	.word	0x000000ff
        /*0514*/ 	.word	0x00000068
        /*0518*/ 	.short	0x010a
        /*051a*/ 	.byte	0x15
	.zero		1


	//   ....[65]....
        /*051c*/ 	.word	0x00004cb0
        /*0520*/ 	.word	0x000000ff
        /*0524*/ 	.word	0x00000040
        /*0528*/ 	.short	0x010a
        /*052a*/ 	.byte	0x15
	.zero		1


	//   ....[66]....
        /*052c*/ 	.word	0x00004e30
        /*0530*/ 	.word	0x000000ff
        /*0534*/ 	.word	0x00000020
        /*0538*/ 	.short	0x010b
        /*053a*/ 	.byte	0x15
	.zero		1


	//   ....[67]....
        /*053c*/ 	.word	0x00004e40
        /*0540*/ 	.word	0x000000ff
        /*0544*/ 	.word	0x00000000
        /*0548*/ 	.short	0x0101
        /*054a*/ 	.byte	0x06
	.zero		1


	//   ....[68]....
        /*054c*/ 	.word	0x00004e50
        /*0550*/ 	.word	0x000000ff
        /*0554*/ 	.word	0x00000048
        /*0558*/ 	.short	0x010a
        /*055a*/ 	.byte	0x15
	.zero		1


	//   ....[69]....
        /*055c*/ 	.word	0x00004fb0
        /*0560*/ 	.word	0x000000ff
        /*0564*/ 	.word	0x00000028
        /*0568*/ 	.short	0x010b
        /*056a*/ 	.byte	0x15
	.zero		1


	//   ....[70]....
        /*056c*/ 	.word	0x00004fc0
        /*0570*/ 	.word	0x000000ff
        /*0574*/ 	.word	0x00000000
        /*0578*/ 	.short	0x0101
        /*057a*/ 	.byte	0x06
	.zero		1


	//   ....[71]....
        /*057c*/ 	.word	0x00004fd0
        /*0580*/ 	.word	0x000000ff
        /*0584*/ 	.word	0x00000050
        /*0588*/ 	.short	0x010a
        /*058a*/ 	.byte	0x15
	.zero		1


	//   ....[72]....
        /*058c*/ 	.word	0x00005120
        /*0590*/ 	.word	0x000000ff
        /*0594*/ 	.word	0x00000030
        /*0598*/ 	.short	0x010b
        /*059a*/ 	.byte	0x15
	.zero		1


	//   ....[73]....
        /*059c*/ 	.word	0x00005130
        /*05a0*/ 	.word	0x000000ff
        /*05a4*/ 	.word	0x00000000
        /*05a8*/ 	.short	0x0101
        /*05aa*/ 	.byte	0x06
	.zero		1


	//   ....[74]....
        /*05ac*/ 	.word	0x00005140
        /*05b0*/ 	.word	0x000000ff
        /*05b4*/ 	.word	0x00000058
        /*05b8*/ 	.short	0x010a
        /*05ba*/ 	.byte	0x15
	.zero		1


	//   ....[75]....
        /*05bc*/ 	.word	0x00005330
        /*05c0*/ 	.word	0x000000ff
        /*05c4*/ 	.word	0x00000038
        /*05c8*/ 	.short	0x010b
        /*05ca*/ 	.byte	0x15
	.zero		1


	//   ....[76]....
        /*05cc*/ 	.word	0x00005340
        /*05d0*/ 	.word	0x000000ff
        /*05d4*/ 	.word	0x00000000
        /*05d8*/ 	.short	0x0101
        /*05da*/ 	.byte	0x25
	.zero		1


	//   ....[77]....
        /*05dc*/ 	.word	0x00005370
        /*05e0*/ 	.word	0x000000ff
        /*05e4*/ 	.word	0x00000040
        /*05e8*/ 	.short	0x010a
        /*05ea*/ 	.byte	0x15
	.zero		1


	//   ....[78]....
        /*05ec*/ 	.word	0x00005390
        /*05f0*/ 	.word	0x000000ff
        /*05f4*/ 	.word	0x00000048
        /*05f8*/ 	.short	0x010a
        /*05fa*/ 	.byte	0x15
	.zero		1


	//   ....[79]....
        /*05fc*/ 	.word	0x000053b0
        /*0600*/ 	.word	0x000000ff
        /*0604*/ 	.word	0x00000050
        /*0608*/ 	.short	0x010a
        /*060a*/ 	.byte	0x15
	.zero		1


	//   ....[80]....
        /*060c*/ 	.word	0x000053f0
        /*0610*/ 	.word	0x00000000
        /*0614*/ 	.word	0x00000058
        /*0618*/ 	.short	0x010a
        /*061a*/ 	.byte	0xff
	.zero		1


	//   ....[81]....
        /*061c*/ 	.word	0x00005740
        /*0620*/ 	.word	0x00000003
        /*0624*/ 	.word	0x00000070
        /*0628*/ 	.short	0x010a
        /*062a*/ 	.byte	0xff
	.zero		1


	//   ....[82]....
        /*062c*/ 	.word	0x000058c0
        /*0630*/ 	.word	0x00000000
        /*0634*/ 	.word	0x00000000
        /*0638*/ 	.short	0x0101
        /*063a*/ 	.byte	0xff
	.zero		1


	//   ....[83]....
        /*063c*/ 	.word	0x00006490
        /*0640*/ 	.word	0x000000ff
        /*0644*/ 	.word	0x00000020
        /*0648*/ 	.short	0x010a
        /*064a*/ 	.byte	0x2c
	.zero		1


	//   ....[84]....
        /*064c*/ 	.word	0x00006500
        /*0650*/ 	.word	0x00000063
        /*0654*/ 	.word	0x00000090
        /*0658*/ 	.short	0x010a
        /*065a*/ 	.byte	0xff
	.zero		1


	//   ....[85]....
        /*065c*/ 	.word	0x00006620
        /*0660*/ 	.word	0x000000ff
        /*0664*/ 	.word	0x00000020
        /*0668*/ 	.short	0x010a
        /*066a*/ 	.byte	0x2c
	.zero		1


	//   ....[86]....
        /*066c*/ 	.word	0x00006720
        /*0670*/ 	.word	0x00000063
        /*0674*/ 	.word	0x00000090
        /*0678*/ 	.short	0x010a
        /*067a*/ 	.byte	0xff
	.zero		1


	//   ....[87]....
        /*067c*/ 	.word	0x00007220
        /*0680*/ 	.word	0x00000000
        /*0684*/ 	.word	0x00000000
        /*0688*/ 	.short	0x0101
        /*068a*/ 	.byte	0xff
	.zero		1


	//   ....[88]....
        /*068c*/ 	.word	0x00007230
        /*0690*/ 	.word	0x00000003
        /*0694*/ 	.word	0x00000020
        /*0698*/ 	.short	0x010a
        /*069a*/ 	.byte	0xff
	.zero		1


	//   ....[89]....
        /*069c*/ 	.word	0x00007300
        /*06a0*/ 	.word	0x00000003
        /*06a4*/ 	.word	0x00000020
        /*06a8*/ 	.short	0x010a
        /*06aa*/ 	.byte	0xff
	.zero		1


	//   ....[90]....
        /*06ac*/ 	.word	0x00007e90
        /*06b0*/ 	.word	0x0000003f
        /*06b4*/ 	.word	0x00000000
        /*06b8*/ 	.short	0x0101
        /*06ba*/ 	.byte	0xff
	.zero		1


	//   ....[91]....
        /*06bc*/ 	.word	0x00007eb0
        /*06c0*/ 	.word	0x00000066
        /*06c4*/ 	.word	0x00000020
        /*06c8*/ 	.short	0x010a
        /*06ca*/ 	.byte	0xff
	.zero		1


	//   ....[92]....
        /*06cc*/ 	.word	0x00007f70
        /*06d0*/ 	.word	0x00000066
        /*06d4*/ 	.word	0x00000020
        /*06d8*/ 	.short	0x010a
        /*06da*/ 	.byte	0xff
	.zero		1


	//   ....[93]....
        /*06dc*/ 	.word	0x00008b00
        /*06e0*/ 	.word	0x0000003f
        /*06e4*/ 	.word	0x00000000
        /*06e8*/ 	.short	0x0101
        /*06ea*/ 	.byte	0xff
	.zero		1


	//   ....[94]....
        /*06ec*/ 	.word	0x00008b20
        /*06f0*/ 	.word	0x00000067
        /*06f4*/ 	.word	0x00000020
        /*06f8*/ 	.short	0x010a
        /*06fa*/ 	.byte	0xff
	.zero		1


	//   ....[95]....
        /*06fc*/ 	.word	0x00008be0
        /*0700*/ 	.word	0x00000067
        /*0704*/ 	.word	0x00000020
        /*0708*/ 	.short	0x010a
        /*070a*/ 	.byte	0xff
	.zero		1


	//   ....[96]....
        /*070c*/ 	.word	0x00009000
        /*0710*/ 	.word	0x000000ff
        /*0714*/ 	.word	0x00000000
        /*0718*/ 	.short	0x0101
        /*071a*/ 	.byte	0x04
	.zero		1


	//   ....[97]....
        /*071c*/ 	.word	0x000097d0
        /*0720*/ 	.word	0x00000002
        /*0724*/ 	.word	0x00000000
        /*0728*/ 	.short	0x0101
        /*072a*/ 	.byte	0xff
	.zero		1


	//   ....[98]....
        /*072c*/ 	.word	0x00009a60
        /*0730*/ 	.word	0x000000ff
        /*0734*/ 	.word	0x00000000
        /*0738*/ 	.short	0x0101
        /*073a*/ 	.byte	0x04
	.zero		1


	//   ....[99]....
        /*073c*/ 	.word	0x00009a80
        /*0740*/ 	.word	0x00000003
        /*0744*/ 	.word	0x000000e0
        /*0748*/ 	.short	0x010a
        /*074a*/ 	.byte	0xff
	.zero		1


	//   ....[100]....
        /*074c*/ 	.word	0x00009ae0
        /*0750*/ 	.word	0x00000000
        /*0754*/ 	.word	0x00000010
        /*0758*/ 	.short	0x010a
        /*075a*/ 	.byte	0xff
	.zero		1


	//   ....[101]....
        /*075c*/ 	.word	0x00009b40
        /*0760*/ 	.word	0x00000000
        /*0764*/ 	.word	0x00000010
        /*0768*/ 	.short	0x010a
        /*076a*/ 	.byte	0xff
	.zero		1


	//   ....[102]....
        /*076c*/ 	.word	0x00009b90
        /*0770*/ 	.word	0x00000003
        /*0774*/ 	.word	0x00000070
        /*0778*/ 	.short	0x010a
        /*077a*/ 	.byte	0xff
	.zero		1


	//   ....[103]....
        /*077c*/ 	.word	0x00009bf0
        /*0780*/ 	.word	0x00000000
        /*0784*/ 	.word	0x00000000
        /*0788*/ 	.short	0x010a
        /*078a*/ 	.byte	0xff
	.zero		1


	//   ....[104]....
        /*078c*/ 	.word	0x00009c40
        /*0790*/ 	.word	0x00000002
        /*0794*/ 	.word	0x000000d0
        /*0798*/ 	.short	0x010a
        /*079a*/ 	.byte	0xff
	.zero		1


	//   ....[105]....
        /*079c*/ 	.word	0x00009ca0
        /*07a0*/ 	.word	0x00000002
        /*07a4*/ 	.word	0x00000080
        /*07a8*/ 	.short	0x010a
        /*07aa*/ 	.byte	0xff
	.zero		1


	//   ....[106]....
        /*07ac*/ 	.word	0x00009cf0
        /*07b0*/ 	.word	0x00000002
        /*07b4*/ 	.word	0x00000070
        /*07b8*/ 	.short	0x010a
        /*07ba*/ 	.byte	0xff
	.zero		1


	//   ....[107]....
        /*07bc*/ 	.word	0x00009d50
        /*07c0*/ 	.word	0x00000000
        /*07c4*/ 	.word	0x00000080
        /*07c8*/ 	.short	0x010a
        /*07ca*/ 	.byte	0xff
	.zero		1


	//   ....[108]....
        /*07cc*/ 	.word	0x00009da0
        /*07d0*/ 	.word	0x00000000
        /*07d4*/ 	.word	0x00000070
        /*07d8*/ 	.short	0x010a
        /*07da*/ 	.byte	0xff
	.zero		1


	//   ....[109]....
        /*07dc*/ 	.word	0x00009e00
        /*07e0*/ 	.word	0x00000003
        /*07e4*/ 	.word	0x000000b0
        /*07e8*/ 	.short	0x010a
        /*07ea*/ 	.byte	0xff
	.zero		1


	//   ....[110]....
        /*07ec*/ 	.word	0x00009e60
        /*07f0*/ 	.word	0x00000000
        /*07f4*/ 	.word	0x00000000
        /*07f8*/ 	.short	0x010a
        /*07fa*/ 	.byte	0xff
	.zero		1


	//   ....[111]....
        /*07fc*/ 	.word	0x00009ec0
        /*0800*/ 	.word	0x00000000
        /*0804*/ 	.word	0x00000000
        /*0808*/ 	.short	0x010a
        /*080a*/ 	.byte	0xff
	.zero		1


	//   ....[112]....
        /*080c*/ 	.word	0x00009f20
        /*0810*/ 	.word	0x00000000
        /*0814*/ 	.word	0x00000000
        /*0818*/ 	.short	0x010a
        /*081a*/ 	.byte	0xff
	.zero		1


	//   ....[113]....
        /*081c*/ 	.word	0x00009f80
        /*0820*/ 	.word	0x00000000
        /*0824*/ 	.word	0x00000000
        /*0828*/ 	.short	0x010a
        /*082a*/ 	.byte	0xff
	.zero		1


	//   ....[114]....
        /*082c*/ 	.word	0x00009fe0
        /*0830*/ 	.word	0x00000000
        /*0834*/ 	.word	0x00000000
        /*0838*/ 	.short	0x010a
        /*083a*/ 	.byte	0xff
	.zero		1


	//   ....[115]....
        /*083c*/ 	.word	0x0000a030
        /*0840*/ 	.word	0x0000000c
        /*0844*/ 	.word	0x00000070
        /*0848*/ 	.short	0x010a
        /*084a*/ 	.byte	0xff
	.zero		1


	//   ....[116]....
        /*084c*/ 	.word	0x0000a090
        /*0850*/ 	.word	0x00000000
        /*0854*/ 	.word	0x00000068
        /*0858*/ 	.short	0x010a
        /*085a*/ 	.byte	0xff
	.zero		1


	//   ....[117]....
        /*085c*/ 	.word	0x0000a0f0
        /*0860*/ 	.word	0x00000000
        /*0864*/ 	.word	0x00000040
        /*0868*/ 	.short	0x010a
        /*086a*/ 	.byte	0xff
	.zero		1


	//   ....[118]....
        /*086c*/ 	.word	0x0000a150
        /*0870*/ 	.word	0x00000000
        /*0874*/ 	.word	0x00000048
        /*0878*/ 	.short	0x010a
        /*087a*/ 	.byte	0xff
	.zero		1


	//   ....[119]....
        /*087c*/ 	.word	0x0000a1b0
        /*0880*/ 	.word	0x00000000
        /*0884*/ 	.word	0x00000050
        /*0888*/ 	.short	0x010a
        /*088a*/ 	.byte	0xff
	.zero		1


	//   ....[120]....
        /*088c*/ 	.word	0x0000a210
        /*0890*/ 	.word	0x00000000
        /*0894*/ 	.word	0x00000058
        /*0898*/ 	.short	0x010a
        /*089a*/ 	.byte	0xff
	.zero		1


	//   ....[121]....
        /*089c*/ 	.word	0x0000a270
        /*08a0*/ 	.word	0x00000000
        /*08a4*/ 	.word	0x00000040
        /*08a8*/ 	.short	0x010a
        /*08aa*/ 	.byte	0xff
	.zero		1


	//   ....[122]....
        /*08ac*/ 	.word	0x0000a2d0
        /*08b0*/ 	.word	0x00000000
        /*08b4*/ 	.word	0x00000048
        /*08b8*/ 	.short	0x010a
        /*08ba*/ 	.byte	0xff
	.zero		1


	//   ....[123]....
        /*08bc*/ 	.word	0x0000a330
        /*08c0*/ 	.word	0x00000000
        /*08c4*/ 	.word	0x00000050
        /*08c8*/ 	.short	0x010a
        /*08ca*/ 	.byte	0xff
	.zero		1


	//   ....[124]....
        /*08cc*/ 	.word	0x0000a380
        /*08d0*/ 	.word	0x00000003
        /*08d4*/ 	.word	0x00000070
        /*08d8*/ 	.short	0x010a
        /*08da*/ 	.byte	0xff
	.zero		1


	//   ....[125]....
        /*08dc*/ 	.word	0x0000a3e0
        /*08e0*/ 	.word	0x00000000
        /*08e4*/ 	.word	0x00000020
        /*08e8*/ 	.short	0x010a
        /*08ea*/ 	.byte	0xff
	.zero		1


	//   ....[126]....
        /*08ec*/ 	.word	0x0000a430
        /*08f0*/ 	.word	0x00000063
        /*08f4*/ 	.word	0x00000090
        /*08f8*/ 	.short	0x010a
        /*08fa*/ 	.byte	0xff
	.zero		1


	//   ....[127]....
        /*08fc*/ 	.word	0x0000a480
        /*0900*/ 	.word	0x00000003
        /*0904*/ 	.word	0x00000020
        /*0908*/ 	.short	0x010a
        /*090a*/ 	.byte	0xff
	.zero		1


	//   ....[128]....
        /*090c*/ 	.word	0x0000a4d0
        /*0910*/ 	.word	0x00000066
        /*0914*/ 	.word	0x00000020
        /*0918*/ 	.short	0x010a
        /*091a*/ 	.byte	0xff
	.zero		1


	//   ....[129]....
        /*091c*/ 	.word	0x0000a520
        /*0920*/ 	.word	0x00000067
        /*0924*/ 	.word	0x00000020
        /*0928*/ 	.short	0x010a
        /*092a*/ 	.byte	0xff
	.zero		1


	//----- nvinfo : EIATTR_NUM_MBARRIERS
	.align		4
.L_47:
        /*092c*/ 	.byte	0x03, 0x38
        /*092e*/ 	.short	0x001e


	//----- nvinfo : EIATTR_EXIT_INSTR_OFFSETS
	.align		4
        /*0930*/ 	.byte	0x04, 0x1c
        /*0932*/ 	.short	(.L_49 - .L_48)


	//   ....[0]....
.L_48:
        /*0934*/ 	.word	0x00002c40


	//   ....[1]....
        /*0938*/ 	.word	0x00003130


	//   ....[2]....
        /*093c*/ 	.word	0x00003190


	//   ....[3]....
        /*0940*/ 	.word	0x000042c0


	//   ....[4]....
        /*0944*/ 	.word	0x00005420


	//   ....[5]....
        /*0948*/ 	.word	0x00005460


	//   ....[6]....
        /*094c*/ 	.word	0x00009950


	//   ....[7]....
        /*0950*/ 	.word	0x000099d0


	//   ....[8]....
        /*0954*/ 	.word	0x00009a00


	//   ....[9]....
        /*0958*/ 	.word	0x00009a70


	//----- nvinfo : EIATTR_MAX_THREADS
	.align		4
.L_49:
        /*095c*/ 	.byte	0x04, 0x05
        /*095e*/ 	.short	(.L_51 - .L_50)
.L_50:
        /*0960*/ 	.word	0x00000100
        /*0964*/ 	.word	0x00000001
        /*0968*/ 	.word	0x00000001


	//----- nvinfo : EIATTR_CRS_STACK_SIZE
	.align		4
.L_51:
        /*096c*/ 	.byte	0x04, 0x1e
        /*096e*/ 	.short	(.L_53 - .L_52)
.L_52:
        /*0970*/ 	.word	0x00000000


	//----- nvinfo : EIATTR_CBANK_PARAM_SIZE
	.align		4
.L_53:
        /*0974*/ 	.byte	0x03, 0x19
        /*0976*/ 	.short	0x0800


	//----- nvinfo : EIATTR_PARAM_CBANK
	.align		4
        /*0978*/ 	.byte	0x04, 0x0a
        /*097a*/ 	.short	(.L_55 - .L_54)
	.align		4
.L_54:
        /*097c*/ 	.word	index@(.nv.constant0._ZN7cutlass13device_kernelINS_4gemm6kernel13GemmUniversalIN4cute5tupleIJiiiiEEENS1_10collective13CollectiveMmaINS1_35MainloopSm100TmaUmmaWarpSpecializedILi2ELi2ELi4ENS5_IJNS4_1CILi4EEENSA_ILi2EEENSA_ILi1EEEEEEEENS5_IJNSA_ILi64EEENSA_ILi256EEENSA_ILi128EEEEEENS_10bfloat16_tENS5_IJlSD_lEEESK_SL_NS4_8TiledMMAINS4_8MMA_AtomIJNS4_20SM100_MMA_F16BF16_SSISK_SK_fLi64ELi256ELNS4_4UMMA5MajorE0ELSQ_0ELNSP_7ScaleInE0ELSR_0EEEEEENS4_6LayoutINS5_IJSD_SD_SD_EEENS5_IJNSA_ILi0EEESW_SW_EEEEENS5_IJNS4_10UnderscoreESZ_SZ_EEEEENS4_23SM90_TMA_LOAD_MULTICASTENS4_14ComposedLayoutINS4_7SwizzleILi3ELi4ELi3EEENS4_18smem_ptr_flag_bitsILi16EEENSU_INS5_IJNSA_ILi8EEESG_EEENS5_IJSG_SD_EEEEEEEvNS4_8identityES12_S1C_vS1D_EENS_8epilogue10collective18CollectiveEpilogueINS1F_23Sm100TmaWarpSpecializedILi4ELi2ELi32ELb1ELb0EEEJSJ_NS5_IJNSU_ISG_SD_EES1K_EEESK_SL_SK_SL_NS1F_6fusion15FusionCallbacksIS1J_NS1M_17LinearCombinationISK_fSK_fLNS_15FloatRoundStyleE2EEESJ_S1L_JEEENS4_5SM1004TMEM4LOAD26SM100_TMEM_LOAD_16dp256b8xENS4_13SM90_TMA_LOADES1C_NS4_17SM75_U32x4_LDSM_NENS4_14SM90_TMA_STOREES1C_NS4_17SM90_U32x4_STSM_NENS4_39AutoVectorizingCopyWithAssumedAlignmentILi128EEEEEEvvEEEEvNT_6ParamsE)
        /*0980*/ 	.short	0x0380
        /*0982*/ 	.short	0x0800


	//----- nvinfo : EIATTR_SW_WAR
	.align		4
.L_55:
        /*0984*/ 	.byte	0x04, 0x36
        /*0986*/ 	.short	(.L_57 - .L_56)
.L_56:
        /*0988*/ 	.word	0x00000008
.L_57:


//--------------------- .nv.callgraph             --------------------------
	.section	.nv.callgraph,"",@"SHT_CUDA_CALLGRAPH"
	.align	4
	.sectionentsize	8
	.align		4
        /*0000*/ 	.word	0x00000000
	.align		4
        /*0004*/ 	.word	0xffffffff
	.align		4
        /*0008*/ 	.word	index@(_ZN7cutlass13device_kernelINS_4gemm6kernel13GemmUniversalIN4cute5tupleIJiiiiEEENS1_10collective13CollectiveMmaINS1_35MainloopSm100TmaUmmaWarpSpecializedILi2ELi2ELi4ENS5_IJNS4_1CILi4EEENSA_ILi2EEENSA_ILi1EEEEEEEENS5_IJNSA_ILi64EEENSA_ILi256EEENSA_ILi128EEEEEENS_10bfloat16_tENS5_IJlSD_lEEESK_SL_NS4_8TiledMMAINS4_8MMA_AtomIJNS4_20SM100_MMA_F16BF16_SSISK_SK_fLi64ELi256ELNS4_4UMMA5MajorE0ELSQ_0ELNSP_7ScaleInE0ELSR_0EEEEEENS4_6LayoutINS5_IJSD_SD_SD_EEENS5_IJNSA_ILi0EEESW_SW_EEEEENS5_IJNS4_10UnderscoreESZ_SZ_EEEEENS4_23SM90_TMA_LOAD_MULTICASTENS4_14ComposedLayoutINS4_7SwizzleILi3ELi4ELi3EEENS4_18smem_ptr_flag_bitsILi16EEENSU_INS5_IJNSA_ILi8EEESG_EEENS5_IJSG_SD_EEEEEEEvNS4_8identityES12_S1C_vS1D_EENS_8epilogue10collective18CollectiveEpilogueINS1F_23Sm100TmaWarpSpecializedILi4ELi2ELi32ELb1ELb0EEEJSJ_NS5_IJNSU_ISG_SD_EES1K_EEESK_SL_SK_SL_NS1F_6fusion15FusionCallbacksIS1J_NS1M_17LinearCombinationISK_fSK_fLNS_15FloatRoundStyleE2EEESJ_S1L_JEEENS4_5SM1004TMEM4LOAD26SM100_TMEM_LOAD_16dp256b8xENS4_13SM90_TMA_LOADES1C_NS4_17SM75_U32x4_LDSM_NENS4_14SM90_TMA_STOREES1C_NS4_17SM90_U32x4_STSM_NENS4_39AutoVectorizingCopyWithAssumedAlignmentILi128EEEEEEvvEEEEvNT_6ParamsE)
	.align		4
        /*000c*/ 	.word	index@(__assertfail)
	.align		4
        /*0010*/ 	.word	0x00000000
	.align		4
        /*0014*/ 	.word	0xfffffffe
	.align		4
        /*0018*/ 	.word	0x00000000
	.align		4
        /*001c*/ 	.word	0xfffffffd
	.align		4
        /*0020*/ 	.word	0x00000000
	.align		4
        /*0024*/ 	.word	0xfffffffc


//--------------------- .nv.constant4             --------------------------
	.section	.nv.constant4,"a",@progbits
	.align	8
	.align		8
.nv.constant4:
        /*0000*/ 	.dword	__assertfail
	.align		8
        /*0008*/ 	.dword	__unnamed_1
	.align		8
        /*0010*/ 	.dword	__unnamed_2
	.align		8
        /*0018*/ 	.dword	_ZN40_INTERNAL_95be8194_4_k_cu_3b881e33_269294cuda3std3__45__cpo5beginE
	.align		8
        /*0020*/ 	.dword	_ZN40_INTERNAL_95be8194_4_k_cu_3b881e33_269294cuda3std3__45__cpo3endE
	.align		8
        /*0028*/ 	.dword	_ZN40_INTERNAL_95be8194_4_k_cu_3b881e33_269294cuda3std3__45__cpo6cbeginE
	.align		8
        /*0030*/ 	.dword	_ZN40_INTERNAL_95be8194_4_k_cu_3b881e33_269294cuda3std3__45__cpo4cendE
	.align		8
        /*0038*/ 	.dword	_ZN40_INTERNAL_95be8194_4_k_cu_3b881e33_269294cuda3std3__442_GLOBAL__N__95be8194_4_k_cu_3b881e33_269296ignoreE
	.align		8
        /*0040*/ 	.dword	_ZN40_INTERNAL_95be8194_4_k_cu_3b881e33_269294cuda3std3__419piecewise_constructE
	.align		8
        /*0048*/ 	.dword	_ZN40_INTERNAL_95be8194_4_k_cu_3b881e33_269294cuda3std3__48in_placeE
	.align		8
        /*0050*/ 	.dword	_ZN40_INTERNAL_95be8194_4_k_cu_3b881e33_269294cuda3std6ranges3__45__cpo4swapE
	.align		8
        /*0058*/ 	.dword	_ZN40_INTERNAL_95be8194_4_k_cu_3b881e33_269294cuda3std6ranges3__45__cpo9iter_moveE
	.align		8
        /*0060*/ 	.dword	_ZN40_INTERNAL_95be8194_4_k_cu_3b881e33_269294cute7productE
	.align		8
        /*0068*/ 	.dword	_ZN40_INTERNAL_95be8194_4_k_cu_3b881e33_269294cute1_E
	.align		8
        /*0070*/ 	.dword	$str$25
	.align		8
        /*0078*/ 	.dword	$str$26
	.align		8
        /*0080*/ 	.dword	$str$27
	.align		8
        /*0088*/ 	.dword	$str$28


//--------------------- .text._ZN7cutlass13device_kernelINS_4gemm6kernel13GemmUniversalIN4cute5tupleIJiiiiEEENS1_10collective13CollectiveMmaINS1_35MainloopSm100TmaUmmaWarpSpecializedILi2ELi2ELi4ENS5_IJNS4_1CILi4EEENSA_ILi2EEENSA_ILi1EEEEEEEENS5_IJNSA_ILi64EEENSA_ILi256EEENSA_ILi128EEEEEENS_10bfloat16_tENS5_IJlSD_lEEESK_SL_NS4_8TiledMMAINS4_8MMA_AtomIJNS4_20SM100_MMA_F16BF16_SSISK_SK_fLi64ELi256ELNS4_4UMMA5MajorE0ELSQ_0ELNSP_7ScaleInE0ELSR_0EEEEEENS4_6LayoutINS5_IJSD_SD_SD_EEENS5_IJNSA_ILi0EEESW_SW_EEEEENS5_IJNS4_10UnderscoreESZ_SZ_EEEEENS4_23SM90_TMA_LOAD_MULTICASTENS4_14ComposedLayoutINS4_7SwizzleILi3ELi4ELi3EEENS4_18smem_ptr_flag_bitsILi16EEENSU_INS5_IJNSA_ILi8EEESG_EEENS5_IJSG_SD_EEEEEEEvNS4_8identityES12_S1C_vS1D_EENS_8epilogue10collective18CollectiveEpilogueINS1F_23Sm100TmaWarpSpecializedILi4ELi2ELi32ELb1ELb0EEEJSJ_NS5_IJNSU_ISG_SD_EES1K_EEESK_SL_SK_SL_NS1F_6fusion15FusionCallbacksIS1J_NS1M_17LinearCombinationISK_fSK_fLNS_15FloatRoundStyleE2EEESJ_S1L_JEEENS4_5SM1004TMEM4LOAD26SM100_TMEM_LOAD_16dp256b8xENS4_13SM90_TMA_LOADES1C_NS4_17SM75_U32x4_LDSM_NENS4_14SM90_TMA_STOREES1C_NS4_17SM90_U32x4_STSM_NENS4_39AutoVectorizingCopyWithAssumedAlignmentILi128EEEEEEvvEEEEvNT_6ParamsE --------------------------
	.section	.text._ZN7cutlass13device_kernelINS_4gemm6kernel13GemmUniversalIN4cute5tupleIJiiiiEEENS1_10collective13CollectiveMmaINS1_35MainloopSm100TmaUmmaWarpSpecializedILi2ELi2ELi4ENS5_IJNS4_1CILi4EEENSA_ILi2EEENSA_ILi1EEEEEEEENS5_IJNSA_ILi64EEENSA_ILi256EEENSA_ILi128EEEEEENS_10bfloat16_tENS5_IJlSD_lEEESK_SL_NS4_8TiledMMAINS4_8MMA_AtomIJNS4_20SM100_MMA_F16BF16_SSISK_SK_fLi64ELi256ELNS4_4UMMA5MajorE0ELSQ_0ELNSP_7ScaleInE0ELSR_0EEEEEENS4_6LayoutINS5_IJSD_SD_SD_EEENS5_IJNSA_ILi0EEESW_SW_EEEEENS5_IJNS4_10UnderscoreESZ_SZ_EEEEENS4_23SM90_TMA_LOAD_MULTICASTENS4_14ComposedLayoutINS4_7SwizzleILi3ELi4ELi3EEENS4_18smem_ptr_flag_bitsILi16EEENSU_INS5_IJNSA_ILi8EEESG_EEENS5_IJSG_SD_EEEEEEEvNS4_8identityES12_S1C_vS1D_EENS_8epilogue10collective18CollectiveEpilogueINS1F_23Sm100TmaWarpSpecializedILi4ELi2ELi32ELb1ELb0EEEJSJ_NS5_IJNSU_ISG_SD_EES1K_EEESK_SL_SK_SL_NS1F_6fusion15FusionCallbacksIS1J_NS1M_17LinearCombinationISK_fSK_fLNS_15FloatRoundStyleE2EEESJ_S1L_JEEENS4_5SM1004TMEM4LOAD26SM100_TMEM_LOAD_16dp256b8xENS4_13SM90_TMA_LOADES1C_NS4_17SM75_U32x4_LDSM_NENS4_14SM90_TMA_STOREES1C_NS4_17SM90_U32x4_STSM_NENS4_39AutoVectorizingCopyWithAssumedAlignmentILi128EEEEEEvvEEEEvNT_6ParamsE,"ax",@progbits
	.align	128
.text._ZN7cutlass13device_kernelINS_4gemm6kernel13GemmUniversalIN4cute5tupleIJiiiiEEENS1_10collective13CollectiveMmaINS1_35MainloopSm100TmaUmmaWarpSpecializedILi2ELi2ELi4ENS5_IJNS4_1CILi4EEENSA_ILi2EEENSA_ILi1EEEEEEEENS5_IJNSA_ILi64EEENSA_ILi256EEENSA_ILi128EEEEEENS_10bfloat16_tENS5_IJlSD_lEEESK_SL_NS4_8TiledMMAINS4_8MMA_AtomIJNS4_20SM100_MMA_F16BF16_SSISK_SK_fLi64ELi256ELNS4_4UMMA5MajorE0ELSQ_0ELNSP_7ScaleInE0ELSR_0EEEEEENS4_6LayoutINS5_IJSD_SD_SD_EEENS5_IJNSA_ILi0EEESW_SW_EEEEENS5_IJNS4_10UnderscoreESZ_SZ_EEEEENS4_23SM90_TMA_LOAD_MULTICASTENS4_14ComposedLayoutINS4_7SwizzleILi3ELi4ELi3EEENS4_18smem_ptr_flag_bitsILi16EEENSU_INS5_IJNSA_ILi8EEESG_EEENS5_IJSG_SD_EEEEEEEvNS4_8identityES12_S1C_vS1D_EENS_8epilogue10collective18CollectiveEpilogueINS1F_23Sm100TmaWarpSpecializedILi4ELi2ELi32ELb1ELb0EEEJSJ_NS5_IJNSU_ISG_SD_EES1K_EEESK_SL_SK_SL_NS1F_6fusion15FusionCallbacksIS1J_NS1M_17LinearCombinationISK_fSK_fLNS_15FloatRoundStyleE2EEESJ_S1L_JEEENS4_5SM1004TMEM4LOAD26SM100_TMEM_LOAD_16dp256b8xENS4_13SM90_TMA_LOADES1C_NS4_17SM75_U32x4_LDSM_NENS4_14SM90_TMA_STOREES1C_NS4_17SM90_U32x4_STSM_NENS4_39AutoVectorizingCopyWithAssumedAlignmentILi128EEEEEEvvEEEEvNT_6ParamsE:
        .type           _ZN7cutlass13device_kernelINS_4gemm6kernel13GemmUniversalIN4cute5tupleIJiiiiEEENS1_10collective13CollectiveMmaINS1_35MainloopSm100TmaUmmaWarpSpecializedILi2ELi2ELi4ENS5_IJNS4_1CILi4EEENSA_ILi2EEENSA_ILi1EEEEEEEENS5_IJNSA_ILi64EEENSA_ILi256EEENSA_ILi128EEEEEENS_10bfloat16_tENS5_IJlSD_lEEESK_SL_NS4_8TiledMMAINS4_8MMA_AtomIJNS4_20SM100_MMA_F16BF16_SSISK_SK_fLi64ELi256ELNS4_4UMMA5MajorE0ELSQ_0ELNSP_7ScaleInE0ELSR_0EEEEEENS4_6LayoutINS5_IJSD_SD_SD_EEENS5_IJNSA_ILi0EEESW_SW_EEEEENS5_IJNS4_10UnderscoreESZ_SZ_EEEEENS4_23SM90_TMA_LOAD_MULTICASTENS4_14ComposedLayoutINS4_7SwizzleILi3ELi4ELi3EEENS4_18smem_ptr_flag_bitsILi16EEENSU_INS5_IJNSA_ILi8EEESG_EEENS5_IJSG_SD_EEEEEEEvNS4_8identityES12_S1C_vS1D_EENS_8epilogue10collective18CollectiveEpilogueINS1F_23Sm100TmaWarpSpecializedILi4ELi2ELi32ELb1ELb0EEEJSJ_NS5_IJNSU_ISG_SD_EES1K_EEESK_SL_SK_SL_NS1F_6fusion15FusionCallbacksIS1J_NS1M_17LinearCombinationISK_fSK_fLNS_15FloatRoundStyleE2EEESJ_S1L_JEEENS4_5SM1004TMEM4LOAD26SM100_TMEM_LOAD_16dp256b8xENS4_13SM90_TMA_LOADES1C_NS4_17SM75_U32x4_LDSM_NENS4_14SM90_TMA_STOREES1C_NS4_17SM90_U32x4_STSM_NENS4_39AutoVectorizingCopyWithAssumedAlignmentILi128EEEEEEvvEEEEvNT_6ParamsE,@function
        .size           _ZN7cutlass13device_kernelINS_4gemm6kernel13GemmUniversalIN4cute5tupleIJiiiiEEENS1_10collective13CollectiveMmaINS1_35MainloopSm100TmaUmmaWarpSpecializedILi2ELi2ELi4ENS5_IJNS4_1CILi4EEENSA_ILi2EEENSA_ILi1EEEEEEEENS5_IJNSA_ILi64EEENSA_ILi256EEENSA_ILi128EEEEEENS_10bfloat16_tENS5_IJlSD_lEEESK_SL_NS4_8TiledMMAINS4_8MMA_AtomIJNS4_20SM100_MMA_F16BF16_SSISK_SK_fLi64ELi256ELNS4_4UMMA5MajorE0ELSQ_0ELNSP_7ScaleInE0ELSR_0EEEEEENS4_6LayoutINS5_IJSD_SD_SD_EEENS5_IJNSA_ILi0EEESW_SW_EEEEENS5_IJNS4_10UnderscoreESZ_SZ_EEEEENS4_23SM90_TMA_LOAD_MULTICASTENS4_14ComposedLayoutINS4_7SwizzleILi3ELi4ELi3EEENS4_18smem_ptr_flag_bitsILi16EEENSU_INS5_IJNSA_ILi8EEESG_EEENS5_IJSG_SD_EEEEEEEvNS4_8identityES12_S1C_vS1D_EENS_8epilogue10collective18CollectiveEpilogueINS1F_23Sm100TmaWarpSpecializedILi4ELi2ELi32ELb1ELb0EEEJSJ_NS5_IJNSU_ISG_SD_EES1K_EEESK_SL_SK_SL_NS1F_6fusion15FusionCallbacksIS1J_NS1M_17LinearCombinationISK_fSK_fLNS_15FloatRoundStyleE2EEESJ_S1L_JEEENS4_5SM1004TMEM4LOAD26SM100_TMEM_LOAD_16dp256b8xENS4_13SM90_TMA_LOADES1C_NS4_17SM75_U32x4_LDSM_NENS4_14SM90_TMA_STOREES1C_NS4_17SM90_U32x4_STSM_NENS4_39AutoVectorizingCopyWithAssumedAlignmentILi128EEEEEEvvEEEEvNT_6ParamsE,(.L_x_181 - _ZN7cutlass13device_kernelINS_4gemm6kernel13GemmUniversalIN4cute5tupleIJiiiiEEENS1_10collective13CollectiveMmaINS1_35MainloopSm100TmaUmmaWarpSpecializedILi2ELi2ELi4ENS5_IJNS4_1CILi4EEENSA_ILi2EEENSA_ILi1EEEEEEEENS5_IJNSA_ILi64EEENSA_ILi256EEENSA_ILi128EEEEEENS_10bfloat16_tENS5_IJlSD_lEEESK_SL_NS4_8TiledMMAINS4_8MMA_AtomIJNS4_20SM100_MMA_F16BF16_SSISK_SK_fLi64ELi256ELNS4_4UMMA5MajorE0ELSQ_0ELNSP_7ScaleInE0ELSR_0EEEEEENS4_6LayoutINS5_IJSD_SD_SD_EEENS5_IJNSA_ILi0EEESW_SW_EEEEENS5_IJNS4_10UnderscoreESZ_SZ_EEEEENS4_23SM90_TMA_LOAD_MULTICASTENS4_14ComposedLayoutINS4_7SwizzleILi3ELi4ELi3EEENS4_18smem_ptr_flag_bitsILi16EEENSU_INS5_IJNSA_ILi8EEESG_EEENS5_IJSG_SD_EEEEEEEvNS4_8identityES12_S1C_vS1D_EENS_8epilogue10collective18CollectiveEpilogueINS1F_23Sm100TmaWarpSpecializedILi4ELi2ELi32ELb1ELb0EEEJSJ_NS5_IJNSU_ISG_SD_EES1K_EEESK_SL_SK_SL_NS1F_6fusion15FusionCallbacksIS1J_NS1M_17LinearCombinationISK_fSK_fLNS_15FloatRoundStyleE2EEESJ_S1L_JEEENS4_5SM1004TMEM4LOAD26SM100_TMEM_LOAD_16dp256b8xENS4_13SM90_TMA_LOADES1C_NS4_17SM75_U32x4_LDSM_NENS4_14SM90_TMA_STOREES1C_NS4_17SM90_U32x4_STSM_NENS4_39AutoVectorizingCopyWithAssumedAlignmentILi128EEEEEEvvEEEEvNT_6ParamsE)
        .other          _ZN7cutlass13device_kernelINS_4gemm6kernel13GemmUniversalIN4cute5tupleIJiiiiEEENS1_10collective13CollectiveMmaINS1_35MainloopSm100TmaUmmaWarpSpecializedILi2ELi2ELi4ENS5_IJNS4_1CILi4EEENSA_ILi2EEENSA_ILi1EEEEEEEENS5_IJNSA_ILi64EEENSA_ILi256EEENSA_ILi128EEEEEENS_10bfloat16_tENS5_IJlSD_lEEESK_SL_NS4_8TiledMMAINS4_8MMA_AtomIJNS4_20SM100_MMA_F16BF16_SSISK_SK_fLi64ELi256ELNS4_4UMMA5MajorE0ELSQ_0ELNSP_7ScaleInE0ELSR_0EEEEEENS4_6LayoutINS5_IJSD_SD_SD_EEENS5_IJNSA_ILi0EEESW_SW_EEEEENS5_IJNS4_10UnderscoreESZ_SZ_EEEEENS4_23SM90_TMA_LOAD_MULTICASTENS4_14ComposedLayoutINS4_7SwizzleILi3ELi4ELi3EEENS4_18smem_ptr_flag_bitsILi16EEENSU_INS5_IJNSA_ILi8EEESG_EEENS5_IJSG_SD_EEEEEEEvNS4_8identityES12_S1C_vS1D_EENS_8epilogue10collective18CollectiveEpilogueINS1F_23Sm100TmaWarpSpecializedILi4ELi2ELi32ELb1ELb0EEEJSJ_NS5_IJNSU_ISG_SD_EES1K_EEESK_SL_SK_SL_NS1F_6fusion15FusionCallbacksIS1J_NS1M_17LinearCombinationISK_fSK_fLNS_15FloatRoundStyleE2EEESJ_S1L_JEEENS4_5SM1004TMEM4LOAD26SM100_TMEM_LOAD_16dp256b8xENS4_13SM90_TMA_LOADES1C_NS4_17SM75_U32x4_LDSM_NENS4_14SM90_TMA_STOREES1C_NS4_17SM90_U32x4_STSM_NENS4_39AutoVectorizingCopyWithAssumedAlignmentILi128EEEEEEvvEEEEvNT_6ParamsE,@"STO_CUDA_ENTRY STV_DEFAULT"
_ZN7cutlass13device_kernelINS_4gemm6kernel13GemmUniversalIN4cute5tupleIJiiiiEEENS1_10collective13CollectiveMmaINS1_35MainloopSm100TmaUmmaWarpSpecializedILi2ELi2ELi4ENS5_IJNS4_1CILi4EEENSA_ILi2EEENSA_ILi1EEEEEEEENS5_IJNSA_ILi64EEENSA_ILi256EEENSA_ILi128EEEEEENS_10bfloat16_tENS5_IJlSD_lEEESK_SL_NS4_8TiledMMAINS4_8MMA_AtomIJNS4_20SM100_MMA_F16BF16_SSISK_SK_fLi64ELi256ELNS4_4UMMA5MajorE0ELSQ_0ELNSP_7ScaleInE0ELSR_0EEEEEENS4_6LayoutINS5_IJSD_SD_SD_EEENS5_IJNSA_ILi0EEESW_SW_EEEEENS5_IJNS4_10UnderscoreESZ_SZ_EEEEENS4_23SM90_TMA_LOAD_MULTICASTENS4_14ComposedLayoutINS4_7SwizzleILi3ELi4ELi3EEENS4_18smem_ptr_flag_bitsILi16EEENSU_INS5_IJNSA_ILi8EEESG_EEENS5_IJSG_SD_EEEEEEEvNS4_8identityES12_S1C_vS1D_EENS_8epilogue10collective18CollectiveEpilogueINS1F_23Sm100TmaWarpSpecializedILi4ELi2ELi32ELb1ELb0EEEJSJ_NS5_IJNSU_ISG_SD_EES1K_EEESK_SL_SK_SL_NS1F_6fusion15FusionCallbacksIS1J_NS1M_17LinearCombinationISK_fSK_fLNS_15FloatRoundStyleE2EEESJ_S1L_JEEENS4_5SM1004TMEM4LOAD26SM100_TMEM_LOAD_16dp256b8xENS4_13SM90_TMA_LOADES1C_NS4_17SM75_U32x4_LDSM_NENS4_14SM90_TMA_STOREES1C_NS4_17SM90_U32x4_STSM_NENS4_39AutoVectorizingCopyWithAssumedAlignmentILi128EEEEEEvvEEEEvNT_6ParamsE:
[----:B------:R-:W1:Y:S01]  /*0000*/  LDC R1, c[0x0][0x37c] ;  /* 0x0000df00ff017b82 */ /* 0x000e620000000800 */
[----:B------:R-:W2:Y:S01]  /*0010*/  S2R R93, SR_TID.X ;  /* 0x00000000005d7919 */ /* 0x000ea20000002100 */
[----:B------:R-:W3:Y:S01]  /*0020*/  LDCU.64 UR8, c[0x0][0x890] ;  /* 0x00011200ff0877ac */ /* 0x000ee20008000a00 */
[----:B------:R-:W-:Y:S02]  /*0030*/  PRMT R81, RZ, 0x7610, R81 ;  /* 0x00007610ff517816 */ /* 0x000fe40000000051 */
[----:B------:R-:W-:Y:S01]  /*0040*/  ELECT P4, URZ, PT ;  /* 0x0000000000ff782f */ /* 0x000fe20003880000 */
[----:B---3--:R-:W-:-:S04]  /*0050*/  UISETP.NE.U32.AND UP0, UPT, UR8, URZ, UPT ;  /* 0x000000ff0800728c */ /* 0x008fc8000bf05070 */
[----:B------:R-:W-:Y:S01]  /*0060*/  UISETP.NE.AND.EX UP0, UPT, UR9, URZ, UPT, UP0 ;  /* 0x000000ff0900728c */ /* 0x000fe2000bf05300 */
[----:B--2---:R-:W-:-:S05]  /*0070*/  SHF.R.U32.HI R82, RZ, 0x5, R93 ;  /* 0x00000005ff527819 */ /* 0x004fca000001165d */
[----:B------:R-:W2:Y:S02]  /*0080*/  SHFL.IDX PT, R0, R82, RZ, 0x1f ;  /* 0x00001fff52007589 */ /* 0x000ea400000e0000 */
[----:B--2---:R-:W-:Y:S01]  /*0090*/  R2UR UR17, R0 ;  /* 0x00000000001172ca */ /* 0x004fe200000e0000 */
[----:B-1----:R-:W-:-:S14]  /*00a0*/  BRA.U UP0, `(.L_x_0) ;  /* 0x0000000100307547 */ /* 0x002fdc000b800000 */
[----:B------:R-:W1:Y:S02]  /*00b0*/  LDCU.64 UR4, c[0x0][0x888] ;  /* 0x00011100ff0477ac */ /* 0x000e640008000a00 */
[----:B-1----:R-:W-:-:S04]  /*00c0*/  UISETP.NE.U32.AND UP0, UPT, UR4, URZ, UPT ;  /* 0x000000ff0400728c */ /* 0x002fc8000bf05070 */
[----:B------:R-:W-:-:S09]  /*00d0*/  UISETP.NE.AND.EX UP0, UPT, UR5, URZ, UPT, UP0 ;  /* 0x000000ff0500728c */ /* 0x000fd2000bf05300 */
[----:B------:R-:W-:Y:S05]  /*00e0*/  BRA.U !UP0, `(.L_x_1) ;  /* 0x0000000108147547 */ /* 0x000fea000b800000 */
[----:B------:R-:W1:Y:S01]  /*00f0*/  LDC.64 R2, c[0x0][0x888] ;  /* 0x00022200ff027b82 */ /* 0x000e620000000a00 */
[----:B------:R-:W1:Y:S02]  /*0100*/  LDCU.64 UR4, c[0x0][0x358] ;  /* 0x00006b00ff0477ac */ /* 0x000e640008000a00 */
[----:B-1----:R1:W5:Y:S01]  /*0110*/  LDG.E R41, desc[UR4][R2.64] ;  /* 0x0000000402297981 */ /* 0x002362000c1e1900 */
[----:B------:R-:W-:Y:S01]  /*0120*/  HFMA2 R81, -RZ, RZ, 0, 5.9604644775390625e-08 ;  /* 0x00000001ff517431 */ /* 0x000fe200000001ff */
[----:B------:R-:W-:Y:S05]  /*0130*/  BRA `(.L_x_0) ;  /* 0x00000000000c7947 */ /* 0x000fea0003800000 */
.L_x_1:
[----:B------:R-:W1:Y:S01]  /*0140*/  LDCU UR4, c[0x0][0x880] ;  /* 0x00011000ff0477ac */ /* 0x000e620008000800 */
[----:B------:R-:W-:Y:S01]  /*0150*/  HFMA2 R81, -RZ, RZ, 0, 5.9604644775390625e-08 ;  /* 0x00000001ff517431 */ /* 0x000fe200000001ff */
[----:B-1----:R-:W-:-:S07]  /*0160*/  MOV R41, UR4 ;  /* 0x0000000400297c02 */ /* 0x002fce0008000f00 */
.L_x_0:
[----:B------:R-:W2:Y:S02]  /*0170*/  LDCU.64 UR4, c[0x0][0x8b0] ;  /* 0x00011600ff0477ac */ /* 0x000ea40008000a00 */
[----:B--2---:R-:W-:-:S04]  /*0180*/  UISETP.NE.U32.AND UP0, UPT, UR4, URZ, UPT ;  /* 0x000000ff0400728c */ /* 0x004fc8000bf05070 */
[----:B------:R-:W-:-:S09]  /*0190*/  UISETP.NE.AND.EX UP0, UPT, UR5, URZ, UPT, UP0 ;  /* 0x000000ff0500728c */ /* 0x000fd2000bf05300 */
[----:B------:R-:W-:Y:S05]  /*01a0*/  BRA.U UP0, `(.L_x_2) ;  /* 0x0000000100287547 */ /* 0x000fea000b800000 */
[----:B------:R-:W2:Y:S02]  /*01b0*/  LDCU.64 UR4, c[0x0][0x8a8] ;  /* 0x00011500ff0477ac */ /* 0x000ea40008000a00 */
[----:B--2---:R-:W-:-:S04]  /*01c0*/  UISETP.NE.U32.AND UP0, UPT, UR4, URZ, UPT ;  /* 0x000000ff0400728c */ /* 0x004fc8000bf05070 */
[----:B------:R-:W-:-:S09]  /*01d0*/  UISETP.NE.AND.EX UP0, UPT, UR5, URZ, UPT, UP0 ;  /* 0x000000ff0500728c */ /* 0x000fd2000bf05300 */
[----:B------:R-:W-:Y:S05]  /*01e0*/  BRA.U !UP0, `(.L_x_3) ;  /* 0x0000000108107547 */ /* 0x000fea000b800000 */
[----:B------:R-:W2:Y:S01]  /*01f0*/  LDC.64 R38, c[0x0][0x8a8] ;  /* 0x00022a00ff267b82 */ /* 0x000ea20000000a00 */
[----:B------:R-:W2:Y:S02]  /*0200*/  LDCU.64 UR4, c[0x0][0x358] ;  /* 0x00006b00ff0477ac */ /* 0x000ea40008000a00 */
[----:B--2---:R2:W5:Y:S01]  /*0210*/  LDG.E R38, desc[UR4][R38.64] ;  /* 0x0000000426267981 */ /* 0x004562000c1e1900 */
[----:B------:R-:W-:Y:S05]  /*0220*/  BRA `(.L_x_2) ;  /* 0x0000000000087947 */ /* 0x000fea0003800000 */
.L_x_3:
[----:B------:R-:W2:Y:S02]  /*0230*/  LDCU UR4, c[0x0][0x8a0] ;  /* 0x00011400ff0477ac */ /* 0x000ea40008000800 */
[----:B--2---:R-:W-:Y:S02]  /*0240*/  MOV R38, UR4 ;  /* 0x0000000400267c02 */ /* 0x004fe40008000f00 */
.L_x_2:
[----:B------:R-:W-:Y:S01]  /*0250*/  IMAD.U32 R0, RZ, RZ, UR17 ;  /* 0x00000011ff007e24 */ /* 0x000fe2000f8e00ff */
[----:B------:R-:W-:Y:S04]  /*0260*/  BSSY.RECONVERGENT B0, `(.L_x_4) ;  /* 0x000000c000007945 */ /* 0x000fe80003800200 */
[C---:B------:R-:W-:Y:S02]  /*0270*/  ISETP.NE.OR P1, PT, R0.reuse, 0x1, !P4 ;  /* 0x000000010000780c */ /* 0x040fe40006725670 */
[----:B------:R-:W-:-:S11]  /*0280*/  ISETP.NE.OR P0, PT, R0, 0x3, !P4 ;  /* 0x000000030000780c */ /* 0x000fd60006705670 */
[----:B------:R-:W-:Y:S05]  /*0290*/  @P1 BRA `(.L_x_5) ;  /* 0x0000000000201947 */ /* 0x000fea0003800000 */
[----:B------:R-:W3:Y:S02]  /*02a0*/  LDCU.64 UR4, c[0x0][0x348] ;  /* 0x00006900ff0477ac */ /* 0x000ee40008000a00 */
[----:B---3--:R-:W-:Y:S02]  /*02b0*/  UIADD3 UR6, UP1, UPT, UR4, 0x80, URZ ;  /* 0x0000008004067890 */ /* 0x008fe4000ff3e0ff */
[----:B------:R-:W-:Y:S02]  /*02c0*/  UIADD3 UR4, UP0, UPT, UR4, 0x180, URZ ;  /* 0x0000018004047890 */ /* 0x000fe4000ff1e0ff */
[----:B------:R-:W-:Y:S02]  /*02d0*/  UIADD3.X UR7, UPT, UPT, URZ, UR5, URZ, UP1, !UPT ;  /* 0x00000005ff077290 */ /* 0x000fe40008ffe4ff */
[----:B------:R-:W-:-:S07]  /*02e0*/  UIADD3.X UR5, UPT, UPT, URZ, UR5, URZ, UP0, !UPT ;  /* 0x00000005ff057290 */ /* 0x000fce00087fe4ff */
[----:B------:R3:W-:Y:S02]  /*02f0*/  UTMACCTL.PF [UR6] ;  /* 0x00000000060079b9 */ /* 0x0007e40008040000 */
[----:B------:R3:W-:Y:S02]  /*0300*/  UTMACCTL.PF [UR4] ;  /* 0x00000000040079b9 */ /* 0x0007e40008040000 */
[----:B---3--:R-:W-:Y:S01]  /*0310*/  NOP ;  /* 0x0000000000007918 */ /* 0x008fe20000000000 */
.L_x_5:
[----:B------:R-:W-:Y:S05]  /*0320*/  BSYNC.RECONVERGENT B0 ;  /* 0x0000000000007941 */ /* 0x000fea0003800200 */
.L_x_4:
[----:B------:R-:W-:Y:S04]  /*0330*/  BSSY.RECONVERGENT B0, `(.L_x_6) ;  /* 0x000000a000007945 */ /* 0x000fe80003800200 */
        /* <DEDUP_REMOVED lines=9> */
.L_x_7:
[----:B------:R-:W-:Y:S05]  /*03d0*/  BSYNC.RECONVERGENT B0 ;  /* 0x0000000000007941 */ /* 0x000fea0003800200 */
.L_x_6:
[----:B------:R-:W3:Y:S01]  /*03e0*/  LDCU.64 UR4, c[0x0][0x888] ;  /* 0x00011100ff0477ac */ /* 0x000ee20008000a00 */
[----:B------:R-:W-:Y:S02]  /*03f0*/  UISETP.EQ.U32.AND UP1, UPT, UR8, URZ, UPT ;  /* 0x000000ff0800728c */ /* 0x000fe4000bf22070 */
[----:B------:R-:W-:Y:S02]  /*0400*/  UPLOP3.LUT UP4, UPT, UPT, UPT, UPT, 0x80, 0x8 ;  /* 0x000000000008789c */ /* 0x000fe40003f8f070 */
[----:B---3--:R-:W-:-:S04]  /*0410*/  UISETP.NE.U32.AND UP0, UPT, UR4, URZ, UPT ;  /* 0x000000ff0400728c */ /* 0x008fc8000bf05070 */
[----:B------:R-:W-:-:S04]  /*0420*/  UISETP.NE.AND.EX UP0, UPT, UR5, URZ, UPT, UP0 ;  /* 0x000000ff0500728c */ /* 0x000fc8000bf05300 */
[----:B------:R-:W-:-:S04]  /*0430*/  UISETP.EQ.OR.EX UP2, UPT, UR9, URZ, !UP0, UP1 ;  /* 0x000000ff0900728c */ /* 0x000fc8000c742710 */
[----:B------:R-:W-:-:S06]  /*0440*/  UP2UR UR4, UPR, URZ, 0x4 ;  /* 0x00000004ff047883 */ /* 0x000fcc0008000000 */
[----:B------:R-:W-:Y:S01]  /*0450*/  MOV R84, UR4 ;  /* 0x0000000400547c02 */ /* 0x000fe20008000f00 */
[----:B------:R-:W-:Y:S06]  /*0460*/  BRA.U !UP2, `(.L_x_8) ;  /* 0x000000010a207547 */ /* 0x000fec000b800000 */
[----:B------:R-:W-:Y:S01]  /*0470*/  UISETP.NE.U32.AND UP1, UPT, UR8, URZ, UPT ;  /* 0x000000ff0800728c */ /* 0x000fe2000bf25070 */
[----:B-----5:R-:W-:Y:S01]  /*0480*/  FSETP.NEU.AND P0, PT, R41, RZ, PT ;  /* 0x000000ff2900720b */ /* 0x020fe20003f0d000 */
[----:B------:R-:W-:Y:S02]  /*0490*/  USEL UR4, URZ, 0xffffffff, UP0 ;  /* 0xffffffffff047887 */ /* 0x000fe40008000000 */
[----:B------:R-:W-:-:S10]  /*04a0*/  UISETP.NE.AND.EX UP1, UPT, UR9, URZ, UPT, UP1 ;  /* 0x000000ff0900728c */ /* 0x000fd4000bf25310 */
[----:B------:R-:W-:Y:S01]  /*04b0*/  VOTEU.ANY UP0, P0 ;  /* 0x0000000000ff7886 */ /* 0x000fe20000000100 */
[----:B------:R-:W-:-:S04]  /*04c0*/  @!UP1 USEL UR4, URZ, 0xffffffff, UP0 ;  /* 0xffffffffff049887 */ /* 0x000fc80008000000 */
[----:B------:R-:W-:-:S04]  /*04d0*/  ULOP3.LUT UR4, UR4, 0x1, URZ, 0xc0, !UPT ;  /* 0x0000000104047892 */ /* 0x000fc8000f8ec0ff */
[----:B------:R-:W-:-:S11]  /*04e0*/  UISETP.NE.U32.AND UP4, UPT, UR4, 0x1, UPT ;  /* 0x000000010400788c */ /* 0x000fd6000bf85070 */
.L_x_8:
[----:B-1----:R-:W1:Y:S01]  /*04f0*/  SHFL.IDX PT, R2, R82, RZ, 0x1f ;  /* 0x00001fff52027589 */ /* 0x002e6200000e0000 */
[----:B------:R-:W-:-:S04]  /*0500*/  UISETP.NE.AND UP0, UPT, UR17, 0x2, UPT ;  /* 0x000000021100788c */ /* 0x000fc8000bf05270 */
[----:B------:R-:W-:Y:S01]  /*0510*/  USEL UR40, URZ, 0x1, UP0 ;  /* 0x00000001ff287887 */ /* 0x000fe20008000000 */
[----:B-1----:R-:W-:-:S13]  /*0520*/  ISETP.NE.AND P0, PT, R2, RZ, PT ;  /* 0x000000ff0200720c */ /* 0x002fda0003f05270 */
[----:B------:R-:W-:Y:S05]  /*0530*/  @P0 BRA `(.L_x_9) ;  /* 0x0000000000480947 */ /* 0x000fea0003800000 */
[----:B------:R-:W1:Y:S01]  /*0540*/  S2UR UR4, SR_CgaCtaId ;  /* 0x00000000000479c3 */ /* 0x000e620000008800 */
[----:B------:R-:W-:Y:S01]  /*0550*/  UMOV UR5, 0x400 ;  /* 0x0000040000057882 */ /* 0x000fe20000000000 */
[----:B------:R-:W-:Y:S01]  /*0560*/  UMOV UR8, 0x1 ;  /* 0x0000000100087882 */ /* 0x000fe20000000000 */
[----:B------:R-:W-:Y:S01]  /*0570*/  UMOV UR6, 0x5 ;  /* 0x0000000500067882 */ /* 0x000fe20000000000 */
[----:B------:R-:W-:-:S04]  /*0580*/  UIADD3 UR8, UPT, UPT, -UR8, 0x100000, URZ ;  /* 0x0010000008087890 */ /* 0x000fc8000fffe1ff */
[----:B------:R-:W-:Y:S02]  /*0590*/  USHF.L.U32 UR9, UR8, 0xb, URZ ;  /* 0x0000000b08097899 */ /* 0x000fe400080006ff */
[----:B------:R-:W-:Y:S02]  /*05a0*/  USHF.L.U32 UR8, UR8, 0x1, URZ ;  /* 0x0000000108087899 */ /* 0x000fe400080006ff */
[----:B------:R-:W-:-:S04]  /*05b0*/  UIADD3 UR6, UPT, UPT, -UR6, 0x100000, URZ ;  /* 0x0010000006067890 */ /* 0x000fc8000fffe1ff */
[----:B------:R-:W-:Y:S02]  /*05c0*/  USHF.L.U32 UR7, UR6, 0xb, URZ ;  /* 0x0000000b06077899 */ /* 0x000fe400080006ff */
[----:B------:R-:W-:Y:S01]  /*05d0*/  USHF.L.U32 UR6, UR6, 0x1, URZ ;  /* 0x0000000106067899 */ /* 0x000fe200080006ff */
[----:B------:R-:W-:Y:S01]  /*05e0*/  ELECT P0, URZ, PT ;  /* 0x0000000000ff782f */ /* 0x000fe20003800000 */
[----:B-1----:R-:W-:Y:S01]  /*05f0*/  ULEA UR4, UR4, UR5, 0x18 ;  /* 0x0000000504047291 */ /* 0x002fe2000f8ec0ff */
[----:B------:R-:W1:Y:S11]  /*0600*/  FENCE.VIEW.ASYNC.S ;  /* 0x00000000000073c6 */ /* 0x000e760000000000 */
[----:B-1----:R1:W3:Y:S01]  /*0610*/  SYNCS.EXCH.64 URZ, [UR4], UR8 ;  /* 0x0000000804ff75b2 */ /* 0x0022e20008000100 */
[----:B------:R1:W4:Y:S01]  /*0620*/  SYNCS.EXCH.64 URZ, [UR4+0x10], UR6 ;  /* 0x0000100604ff75b2 */ /* 0x0003220008000100 */
[----:B------:R1:W1:Y:S01]  /*0630*/  SYNCS.EXCH.64 URZ, [UR4+0x8], UR8 ;  /* 0x0000080804ff75b2 */ /* 0x0002620008000100 */
[----:B------:R1:W1:Y:S01]  /*0640*/  SYNCS.EXCH.64 URZ, [UR4+0x18], UR6 ;  /* 0x0000180604ff75b2 */ /* 0x0002620008000100 */
[----:B------:R-:W-:Y:S01]  /*0650*/  NOP ;  /* 0x0000000000007918 */ /* 0x000fe20000000000 */
.L_x_9:
[----:B------:R-:W2:Y:S01]  /*0660*/  SHFL.IDX PT, R2, R82, RZ, 0x1f ;  /* 0x00001fff52027589 */ /* 0x000ea200000e0000 */
[----:B------:R-:W-:Y:S01]  /*0670*/  NOP ;  /* 0x0000000000007918 */ /* 0x000fe20000000000 */
[----:B--2---:R-:W-:-:S13]  /*0680*/  ISETP.NE.AND P0, PT, R2, 0x1, PT ;  /* 0x000000010200780c */ /* 0x004fda0003f05270 */
[----:B------:R-:W-:Y:S05]  /*0690*/  @P0 BRA `(.L_x_10) ;  /* 0x0000000000580947 */ /* 0x000fea0003800000 */
[----:B-1----:R-:W1:Y:S01]  /*06a0*/  S2UR UR4, SR_CgaCtaId ;  /* 0x00000000000479c3 */ /* 0x002e620000008800 */
        /* <DEDUP_REMOVED lines=12> */
[----:B-1----:R2:W1:Y:S01]  /*0770*/  SYNCS.EXCH.64 URZ, [UR4+0x20], UR8 ;  /* 0x0000200804ff75b2 */ /* 0x0024620008000100 */
[----:B------:R2:W1:Y:S01]  /*0780*/  SYNCS.EXCH.64 URZ, [UR4+0x40], UR6 ;  /* 0x0000400604ff75b2 */ /* 0x0004620008000100 */
[----:B------:R2:W1:Y:S01]  /*0790*/  SYNCS.EXCH.64 URZ, [UR4+0x28], UR8 ;  /* 0x0000280804ff75b2 */ /* 0x0004620008000100 */
[----:B------:R2:W1:Y:S01]  /*07a0*/  SYNCS.EXCH.64 URZ, [UR4+0x48], UR6 ;  /* 0x0000480604ff75b2 */ /* 0x0004620008000100 */
[----:B------:R2:W1:Y:S01]  /*07b0*/  SYNCS.EXCH.64 URZ, [UR4+0x30], UR8 ;  /* 0x0000300804ff75b2 */ /* 0x0004620008000100 */
[----:B------:R2:W1:Y:S01]  /*07c0*/  SYNCS.EXCH.64 URZ, [UR4+0x50], UR6 ;  /* 0x0000500604ff75b2 */ /* 0x0004620008000100 */
[----:B------:R2:W1:Y:S01]  /*07d0*/  SYNCS.EXCH.64 URZ, [UR4+0x38], UR8 ;  /* 0x0000380804ff75b2 */ /* 0x0004620008000100 */
[----:B------:R2:W1:Y:S02]  /*07e0*/  SYNCS.EXCH.64 URZ, [UR4+0x58], UR6 ;  /* 0x0000580604ff75b2 */ /* 0x0004640008000100 */
[----:B--2---:R-:W-:Y:S01]  /*07f0*/  NOP ;  /* 0x0000000000007918 */ /* 0x004fe20000000000 */
.L_x_10:
[----:B------:R-:W2:Y:S01]  /*0800*/  SHFL.IDX PT, R2, R82, RZ, 0x1f ;  /* 0x00001fff52027589 */ /* 0x000ea200000e0000 */
[----:B------:R-:W-:Y:S01]  /*0810*/  NOP ;  /* 0x0000000000007918 */ /* 0x000fe20000000000 */
[----:B--2---:R-:W-:-:S13]  /*0820*/  ISETP.NE.AND P0, PT, R2, 0x3, PT ;  /* 0x000000030200780c */ /* 0x004fda0003f05270 */
[----:B------:R-:W-:Y:S05]  /*0830*/  @P0 BRA `(.L_x_11) ;  /* 0x0000000000300947 */ /* 0x000fea0003800000 */
[----:B-1----:R-:W1:Y:S01]  /*0840*/  S2UR UR4, SR_CgaCtaId ;  /* 0x00000000000479c3 */ /* 0x002e620000008800 */
[----:B------:R-:W-:Y:S01]  /*0850*/  UMOV UR6, 0x400 ;  /* 0x0000040000067882 */ /* 0x000fe20000000000 */
[----:B------:R-:W-:Y:S01]  /*0860*/  UMOV UR5, 0x20 ;  /* 0x0000002000057882 */ /* 0x000fe20000000000 */
[----:B------:R-:W-:Y:S01]  /*0870*/  ELECT P0, URZ, PT ;  /* 0x0000000000ff782f */ /* 0x000fe20003800000 */
[----:B-1----:R-:W-:Y:S02]  /*0880*/  ULEA UR6, UR4, UR6, 0x18 ;  /* 0x0000000604067291 */ /* 0x002fe4000f8ec0ff */
[----:B------:R-:W-:-:S04]  /*0890*/  UIADD3 UR4, UPT, UPT, -UR5, 0x100000, URZ ;  /* 0x0010000005047890 */ /* 0x000fc8000fffe1ff */
[----:B------:R-:W-:Y:S02]  /*08a0*/  USHF.L.U32 UR5, UR4, 0xb, URZ ;  /* 0x0000000b04057899 */ /* 0x000fe400080006ff */
[----:B------:R-:W-:Y:S01]  /*08b0*/  USHF.L.U32 UR4, UR4, 0x1, URZ ;  /* 0x0000000104047899 */ /* 0x000fe200080006ff */
[----:B------:R-:W1:Y:S11]  /*08c0*/  FENCE.VIEW.ASYNC.S ;  /* 0x00000000000073c6 */ /* 0x000e760000000000 */
[----:B-1----:R2:W1:Y:S01]  /*08d0*/  SYNCS.EXCH.64 URZ, [UR6+0x60], UR4 ;  /* 0x0000600406ff75b2 */ /* 0x0024620008000100 */
[----:B------:R2:W1:Y:S02]  /*08e0*/  SYNCS.EXCH.64 URZ, [UR6+0x68], UR4 ;  /* 0x0000680406ff75b2 */ /* 0x0004640008000100 */
[----:B--2---:R-:W-:Y:S01]  /*08f0*/  NOP ;  /* 0x0000000000007918 */ /* 0x004fe20000000000 */
.L_x_11:
[----:B------:R-:W2:Y:S01]  /*0900*/  SHFL.IDX PT, R2, R82, RZ, 0x1f ;  /* 0x00001fff52027589 */ /* 0x000ea200000e0000 */
[----:B------:R-:W-:Y:S01]  /*0910*/  NOP ;  /* 0x0000000000007918 */ /* 0x000fe20000000000 */
[----:B--2---:R-:W-:-:S13]  /*0920*/  ISETP.NE.AND P0, PT, R2, 0x4, PT ;  /* 0x000000040200780c */ /* 0x004fda0003f05270 */
[----:B------:R-:W-:Y:S05]  /*0930*/  @P0 BRA `(.L_x_12) ;  /* 0x00000000004c0947 */ /* 0x000fea0003800000 */
[----:B-1----:R-:W1:Y:S01]  /*0940*/  S2UR UR6, SR_CgaCtaId ;  /* 0x00000000000679c3 */ /* 0x002e620000008800 */
[----:B------:R-:W-:Y:S01]  /*0950*/  UMOV UR4, 0x720 ;  /* 0x0000072000047882 */ /* 0x000fe20000000000 */
[----:B------:R-:W-:Y:S01]  /*0960*/  UMOV UR5, 0x400 ;  /* 0x0000040000057882 */ /* 0x000fe20000000000 */
[----:B------:R-:W-:Y:S01]  /*0970*/  USEL UR4, UR4, 0x620, UP4 ;  /* 0x0000062004047887 */ /* 0x000fe2000a000000 */
[----:B------:R-:W-:Y:S01]  /*0980*/  UMOV UR8, 0x1 ;  /* 0x0000000100087882 */ /* 0x000fe20000000000 */
[----:B------:R-:W-:Y:S01]  /*0990*/  ELECT P0, URZ, PT ;  /* 0x0000000000ff782f */ /* 0x000fe20003800000 */
[----:B------:R-:W-:-:S04]  /*09a0*/  UIADD3 UR8, UPT, UPT, -UR8, 0x100000, URZ ;  /* 0x0010000008087890 */ /* 0x000fc8000fffe1ff */
[----:B------:R-:W-:Y:S02]  /*09b0*/  USHF.L.U32 UR9, UR8, 0xb, URZ ;  /* 0x0000000b08097899 */ /* 0x000fe400080006ff */
[----:B------:R-:W-:Y:S02]  /*09c0*/  USHF.L.U32 UR8, UR8, 0x1, URZ ;  /* 0x0000000108087899 */ /* 0x000fe400080006ff */
[----:B-1----:R-:W-:Y:S02]  /*09d0*/  ULEA UR6, UR6, UR5, 0x18 ;  /* 0x0000000506067291 */ /* 0x002fe4000f8ec0ff */
[----:B------:R-:W-:-:S04]  /*09e0*/  UIADD3 UR4, UPT, UPT, -UR4, 0x100000, URZ ;  /* 0x0010000004047890 */ /* 0x000fc8000fffe1ff */
[----:B------:R-:W-:Y:S02]  /*09f0*/  USHF.L.U32 UR5, UR4, 0xb, URZ ;  /* 0x0000000b04057899 */ /* 0x000fe400080006ff */
[----:B------:R-:W-:Y:S01]  /*0a00*/  USHF.L.U32 UR4, UR4, 0x1, URZ ;  /* 0x0000000104047899 */ /* 0x000fe200080006ff */
[----:B------:R-:W1:Y:S03]  /*0a10*/  FENCE.VIEW.ASYNC.S ;  /* 0x00000000000073c6 */ /* 0x000e660000000000 */
[----:B-1----:R2:W1:Y:S08]  /*0a20*/  SYNCS.EXCH.64 URZ, [UR6+0x70], UR8 ;  /* 0x0000700806ff75b2 */ /* 0x0024700008000100 */
[----:B------:R2:W1:Y:S01]  /*0a30*/  SYNCS.EXCH.64 URZ, [UR6+0x80], UR4 ;  /* 0x0000800406ff75b2 */ /* 0x0004620008000100 */
[----:B------:R2:W1:Y:S01]  /*0a40*/  SYNCS.EXCH.64 URZ, [UR6+0x78], UR8 ;  /* 0x0000780806ff75b2 */ /* 0x0004620008000100 */
[----:B------:R2:W1:Y:S02]  /*0a50*/  SYNCS.EXCH.64 URZ, [UR6+0x88], UR4 ;  /* 0x0000880406ff75b2 */ /* 0x0004640008000100 */
[----:B--2---:R-:W-:Y:S01]  /*0a60*/  NOP ;  /* 0x0000000000007918 */ /* 0x004fe20000000000 */
.L_x_12:
        /* <DEDUP_REMOVED lines=26> */
.L_x_13:
[----:B------:R-:W2:Y:S01]  /*0c10*/  SHFL.IDX PT, R2, R82, RZ, 0x1f ;  /* 0x00001fff52027589 */ /* 0x000ea200000e0000 */
[----:B------:R-:W1:Y:S01]  /*0c20*/  S2UR UR52, SR_CgaCtaId ;  /* 0x00000000003479c3 */ /* 0x000e620000008800 */
[----:B------:R-:W-:Y:S01]  /*0c30*/  NOP ;  /* 0x0000000000007918 */ /* 0x000fe20000000000 */
[----:B--2---:R-:W-:-:S13]  /*0c40*/  ISETP.NE.AND P0, PT, R2, 0x3, PT ;  /* 0x000000030200780c */ /* 0x004fda0003f05270 */
[----:B-1----:R-:W-:Y:S05]  /*0c50*/  @P0 BRA `(.L_x_14) ;  /* 0x0000000000340947 */ /* 0x002fea0003800000 */
[----:B------:R-:W-:Y:S01]  /*0c60*/  UMOV UR4, 0x400 ;  /* 0x0000040000047882 */ /* 0x000fe20000000000 */
[----:B------:R-:W-:Y:S01]  /*0c70*/  UMOV UR6, 0x20 ;  /* 0x0000002000067882 */ /* 0x000fe20000000000 */
[----:B------:R-:W-:Y:S02]  /*0c80*/  ULEA UR4, UR52, UR4, 0x18 ;  /* 0x0000000434047291 */ /* 0x000fe4000f8ec0ff */
[----:B------:R-:W-:-:S04]  /*0c90*/  UIADD3 UR6, UPT, UPT, -UR6, 0x100000, URZ ;  /* 0x0010000006067890 */ /* 0x000fc8000fffe1ff */
[----:B------:R-:W-:Y:S02]  /*0ca0*/  USHF.L.U32 UR7, UR6, 0xb, URZ ;  /* 0x0000000b06077899 */ /* 0x000fe400080006ff */
[----:B------:R-:W-:Y:S01]  /*0cb0*/  USHF.L.U32 UR6, UR6, 0x1, URZ ;  /* 0x0000000106067899 */ /* 0x000fe200080006ff */
[----:B------:R-:W-:Y:S01]  /*0cc0*/  ELECT P0, URZ, PT ;  /* 0x0000000000ff782f */ /* 0x000fe20003800000 */
[----:B------:R-:W1:Y:S10]  /*0cd0*/  FENCE.VIEW.ASYNC.S ;  /* 0x00000000000073c6 */ /* 0x000e740000000000 */
[----:B-1----:R1:W2:Y:S01]  /*0ce0*/  SYNCS.EXCH.64 URZ, [UR4+0xd0], UR6 ;  /* 0x0000d00604ff75b2 */ /* 0x0022a20008000100 */
[----:B------:R1:W1:Y:S01]  /*0cf0*/  SYNCS.EXCH.64 URZ, [UR4+0xe0], UR6 ;  /* 0x0000e00604ff75b2 */ /* 0x0002620008000100 */
[----:B------:R1:W1:Y:S01]  /*0d00*/  SYNCS.EXCH.64 URZ, [UR4+0xd8], UR6 ;  /* 0x0000d80604ff75b2 */ /* 0x0002620008000100 */
[----:B------:R1:W1:Y:S01]  /*0d10*/  SYNCS.EXCH.64 URZ, [UR4+0xe8], UR6 ;  /* 0x0000e80604ff75b2 */ /* 0x0002620008000100 */
[----:B------:R-:W-:Y:S01]  /*0d20*/  NOP ;  /* 0x0000000000007918 */ /* 0x000fe20000000000 */
.L_x_14:
[----:B-1----:R-:W1:Y:S01]  /*0d30*/  LDCU UR4, c[0x0][0x36c] ;  /* 0x00006d80ff0477ac */ /* 0x002e620008000800 */
[----:B------:R-:W-:Y:S01]  /*0d40*/  ISETP.NE.OR P4, PT, R0, 0x2, !P4 ;  /* 0x000000020000780c */ /* 0x000fe20006785670 */
[----:B------:R-:W-:Y:S01]  /*0d50*/  NOP ;  /* 0x0000000000007918 */ /* 0x000fe20000000000 */
[----:B------:R-:W-:Y:S01]  /*0d60*/  LOP3.LUT R0, R93, 0x1f, RZ, 0xc0, !PT ;  /* 0x0000001f5d007812 */ /* 0x000fe200078ec0ff */
[----:B------:R-:W-:Y:S02]  /*0d70*/  UISETP.NE.AND UP5, UPT, UR17, URZ, UPT ;  /* 0x000000ff1100728c */ /* 0x000fe4000bfa5270 */
[----:B-1----:R-:W-:-:S09]  /*0d80*/  UISETP.EQ.U32.AND UP6, UPT, UR4, 0x1, UPT ;  /* 0x000000010400788c */ /* 0x002fd2000bfc2070 */
[----:B------:R-:W-:Y:S05]  /*0d90*/  BRA.U !UP6, `(.L_x_15) ;  /* 0x000000010e087547 */ /* 0x000fea000b800000 */
[----:B--234-:R-:W-:Y:S01]  /*0da0*/  UCGABAR_ARV ;  /* 0x00000000000079c7 */ /* 0x01cfe20008000000 */
[----:B------:R-:W-:Y:S05]  /*0db0*/  BRA `(.L_x_16) ;  /* 0x0000000000047947 */ /* 0x000fea0003800000 */
.L_x_15:
[----:B--234-:R-:W-:Y:S01]  /*0dc0*/  NOP ;  /* 0x0000000000007918 */ /* 0x01cfe20000000000 */
.L_x_16:
[----:B------:R-:W1:Y:S01]  /*0dd0*/  S2UR UR20, SR_CTAID.Y ;  /* 0x00000000001479c3 */ /* 0x000e620000002600 */
[----:B------:R-:W-:-:S05]  /*0de0*/  CS2R.32 R83, SR_CgaSize ;  /* 0x0000000000537805 */ /* 0x000fca0000008a00 */
[----:B------:R-:W-:-:S05]  /*0df0*/  IMAD R83, R83, -0xa0, RZ ;  /* 0xffffff6053537824 */ /* 0x000fca00078e02ff */
[----:B------:R-:W-:-:S14]  /*0e00*/  R2UR UR4, R83 ;  /* 0x00000000530472ca */ /* 0x000fdc00000e0000 */
[----:B------:R-:W2:Y:S01]  /*0e10*/  LDCU UR4, c[0x0][UR4+0x2b4] ;  /* 0x00005680040477ac */ /* 0x000ea20008000800 */
[----:B------:R-:W-:-:S05]  /*0e20*/  CS2R.32 R83, SR_CgaSize ;  /* 0x0000000000537805 */ /* 0x000fca0000008a00 */
[----:B------:R-:W-:-:S05]  /*0e30*/  IMAD R83, R83, -0xa0, RZ ;  /* 0xffffff6053537824 */ /* 0x000fca00078e02ff */
[----:B------:R-:W-:-:S14]  /*0e40*/  R2UR UR5, R83 ;  /* 0x00000000530572ca */ /* 0x000fdc00000e0000 */
[----:B------:R-:W3:Y:S01]  /*0e50*/  LDCU UR5, c[0x0][UR5+0x2b0] ;  /* 0x00005600050577ac */ /* 0x000ee20008000800 */
[----:B------:R-:W4:Y:S01]  /*0e60*/  S2UR UR16, SR_CTAID.X ;  /* 0x00000000001079c3 */ /* 0x000f220000002500 */
[----:B------:R-:W-:-:S05]  /*0e70*/  CS2R.32 R83, SR_CgaSize ;  /* 0x0000000000537805 */ /* 0x000fca0000008a00 */
[----:B------:R-:W-:-:S05]  /*0e80*/  IMAD R83, R83, -0xa0, RZ ;  /* 0xffffff6053537824 */ /* 0x000fca00078e02ff */
[----:B------:R-:W-:-:S14]  /*0e90*/  R2UR UR7, R83 ;  /* 0x00000000530772ca */ /* 0x000fdc00000e0000 */
[----:B------:R-:W3:Y:S01]  /*0ea0*/  LDCU UR7, c[0x0][UR7+0x2a4] ;  /* 0x00005480070777ac */ /* 0x000ee20008000800 */
[----:B------:R-:W-:-:S05]  /*0eb0*/  CS2R.32 R83, SR_CgaSize ;  /* 0x0000000000537805 */ /* 0x000fca0000008a00 */
[----:B------:R-:W-:-:S05]  /*0ec0*/  IMAD R83, R83, -0xa0, RZ ;  /* 0xffffff6053537824 */ /* 0x000fca00078e02ff */
[----:B------:R-:W-:-:S14]  /*0ed0*/  R2UR UR63, R83 ;  /* 0x00000000533f72ca */ /* 0x000fdc00000e0000 */
[----:B------:R-:W3:Y:S01]  /*0ee0*/  LDCU UR63, c[0x0][UR63+0x2a0] ;  /* 0x000054003f3f77ac */ /* 0x000ee20008000800 */
[----:B------:R-:W-:Y:S02]  /*0ef0*/  ULOP3.LUT UR55, UR52, 0x3, URZ, 0xc0, !UPT ;  /* 0x0000000334377892 */ /* 0x000fe4000f8ec0ff */
[----:B------:R-:W-:Y:S02]  /*0f00*/  USHF.R.U32.HI UR27, URZ, 0x2, UR52 ;  /* 0x00000002ff1b7899 */ /* 0x000fe40008011634 */
[----:B------:R-:W-:Y:S02]  /*0f10*/  UISETP.GT.U32.AND UP1, UPT, UR55, 0xffff, UPT ;  /* 0x0000ffff3700788c */ /* 0x000fe4000bf24070 */
[----:B------:R-:W-:Y:S01]  /*0f20*/  USHF.L.U32 UR38, UR52, 0x9, URZ ;  /* 0x0000000934267899 */ /* 0x000fe200080006ff */
[----:B-1----:R-:W-:Y:S01]  /*0f30*/  I2FP.F32.U32 R2, UR20 ;  /* 0x0000001400027c45 */ /* 0x002fe20008201000 */
[----:B------:R-:W1:Y:S04]  /*0f40*/  LDCU UR21, c[0x0][0xb24] ;  /* 0x00016480ff1577ac */ /* 0x000e680008000800 */
[----:B--2---:R-:W-:Y:S01]  /*0f50*/  FMUL R2, R2, UR4 ;  /* 0x0000000402027c20 */ /* 0x004fe20008400000 */
[----:B------:R-:W-:Y:S01]  /*0f60*/  ULOP3.LUT UR4, UR52, 0x4, URZ, 0xc0, !UPT ;  /* 0x0000000434047892 */ /* 0x000fe2000f8ec0ff */
[----:B----4-:R-:W-:Y:S01]  /*0f70*/  I2FP.F32.U32 R3, UR16 ;  /* 0x0000001000037c45 */ /* 0x010fe20008201000 */
[----:B------:R-:W2:Y:S03]  /*0f80*/  LDCU UR42, c[0x0][0xb24] ;  /* 0x00016480ff2a77ac */ /* 0x000ea60008000800 */
[----:B------:R-:W4:Y:S01]  /*0f90*/  F2I.U32.TRUNC.NTZ R2, R2 ;  /* 0x0000000200027305 */ /* 0x000f22000020f000 */
[----:B---3--:R-:W-:Y:S01]  /*0fa0*/  FMUL R3, R3, UR5 ;  /* 0x0000000503037c20 */ /* 0x008fe20008400000 */
[----:B------:R-:W-:Y:S01]  /*0fb0*/  UISETP.GT.U32.AND UP0, UPT, UR4, 0xffff, UPT ;  /* 0x0000ffff0400788c */ /* 0x000fe2000bf04070 */
[----:B------:R-:W3:Y:S05]  /*0fc0*/  LDCU UR28, c[0x0][0xb30] ;  /* 0x00016600ff1c77ac */ /* 0x000eea0008000800 */
[----:B------:R-:W1:Y:S01]  /*0fd0*/  F2I.U32.TRUNC.NTZ R3, R3 ;  /* 0x0000000300037305 */ /* 0x000e62000020f000 */
[----:B------:R-:W-:-:S02]  /*0fe0*/  USEL UR30, UR4, 0xffff, !UP0 ;  /* 0x0000ffff041e7887 */ /* 0x000fc4000c000000 */
[----:B------:R-:W-:Y:S01]  /*0ff0*/  USHF.L.U32 UR37, UR52, 0xc, URZ ;  /* 0x0000000c34257899 */ /* 0x000fe200080006ff */
[----:B------:R-:W-:Y:S01]  /*1000*/  UMOV UR32, 0x11 ;  /* 0x0000001100207882 */ /* 0x000fe20000000000 */
[----:B------:R-:W-:Y:S01]  /*1010*/  USEL UR31, UR55, 0xffff, !UP1 ;  /* 0x0000ffff371f7887 */ /* 0x000fe2000c800000 */
[----:B----4-:R-:W-:Y:S02]  /*1020*/  R2UR UR6, R2 ;  /* 0x00000000020672ca */ /* 0x010fe400000e0000 */
[----:B------:R-:W-:Y:S02]  /*1030*/  PRMT R2, RZ, 0x7610, R2 ;  /* 0x00007610ff027816 */ /* 0x000fe40000000002 */
[----:B-1----:R-:W-:-:S09]  /*1040*/  R2UR UR5, R3 ;  /* 0x00000000030572ca */ /* 0x002fd200000e0000 */
[----:B------:R-:W-:-:S04]  /*1050*/  UIADD3 UR4, UPT, UPT, -UR6, URZ, URZ ;  /* 0x000000ff06047290 */ /* 0x000fc8000fffe1ff */
[----:B------:R-:W-:Y:S02]  /*1060*/  UIMAD UR4, UR7, UR4, UR20 ;  /* 0x00000004070472a4 */ /* 0x000fe4000f8e0214 */
[----:B------:R-:W-:-:S04]  /*1070*/  UIADD3 UR5, UPT, UPT, -UR5, URZ, URZ ;  /* 0x000000ff05057290 */ /* 0x000fc8000fffe1ff */
[----:B------:R-:W-:Y:S01]  /*1080*/  IMAD.U32 R83, RZ, RZ, UR4 ;  /* 0x00000004ff537e24 */ /* 0x000fe2000f8e00ff */
[----:B------:R-:W-:Y:S01]  /*1090*/  UIMAD UR63, UR63, UR5, UR16 ;  /* 0x000000053f3f72a4 */ /* 0x000fe2000f8e0210 */
[----:B--23--:R-:W-:Y:S11]  /*10a0*/  BRA.U UP5, `(.L_x_17) ;  /* 0x0000000105707547 */ /* 0x00cff6000b800000 */
[----:B------:R-:W-:Y:S01]  /*10b0*/  R2UR UR4, R83 ;  /* 0x00000000530472ca */ /* 0x000fe200000e0000 */
[----:B------:R-:W-:-:S12]  /*10c0*/  UISETP.NE.AND UP1, UPT, UR63, 0x2, UPT ;  /* 0x000000023f00788c */ /* 0x000fd8000bf25270 */
[----:B------:R-:W-:Y:S02]  /*10d0*/  UISETP.NE.AND UP2, UPT, UR4, URZ, UPT ;  /* 0x000000ff0400728c */ /* 0x000fe4000bf45270 */
[----:B------:R-:W-:Y:S02]  /*10e0*/  UISETP.NE.AND UP3, UPT, UR4, 0x1, UPT ;  /* 0x000000010400788c */ /* 0x000fe4000bf65270 */
[----:B------:R-:W-:Y:S02]  /*10f0*/  UISETP.NE.AND UP0, UPT, UR63, URZ, UP2 ;  /* 0x000000ff3f00728c */ /* 0x000fe40009705270 */
[----:B------:R-:W-:Y:S02]  /*1100*/  USEL UR4, URZ, 0x10, UP3 ;  /* 0x00000010ff047887 */ /* 0x000fe40009800000 */
[----:B------:R-:W-:Y:S02]  /*1110*/  USEL UR11, URZ, 0x1, UP0 ;  /* 0x00000001ff0b7887 */ /* 0x000fe40008000000 */
[----:B------:R-:W-:-:S02]  /*1120*/  UISETP.NE.AND UP0, UPT, UR63, URZ, UPT ;  /* 0x000000ff3f00728c */ /* 0x000fc4000bf05270 */
[----:B------:R-:W-:Y:S02]  /*1130*/  USEL UR5, URZ, 0x2, UP2 ;  /* 0x00000002ff057887 */ /* 0x000fe40009000000 */
[----:B------:R-:W-:Y:S02]  /*1140*/  USEL UR9, UR4, 0x10, UP0 ;  /* 0x0000001004097887 */ /* 0x000fe40008000000 */
[----:B------:R-:W-:Y:S02]  /*1150*/  UISETP.NE.AND UP0, UPT, UR63, 0x1, UPT ;  /* 0x000000013f00788c */ /* 0x000fe4000bf05270 */
[----:B------:R-:W-:Y:S02]  /*1160*/  USEL UR4, URZ, 0x20, UP3 ;  /* 0x00000020ff047887 */ /* 0x000fe40009800000 */
[----:B------:R-:W-:Y:S02]  /*1170*/  USEL UR6, URZ, 0x4, UP2 ;  /* 0x00000004ff067887 */ /* 0x000fe40009000000 */
[----:B------:R-:W-:-:S02]  /*1180*/  USEL UR7, UR5, 0x2, UP0 ;  /* 0x0000000205077887 */ /* 0x000fc40008000000 */
[----:B------:R-:W-:Y:S02]  /*1190*/  USEL UR10, UR4, 0x20, UP0 ;  /* 0x00000020040a7887 */ /* 0x000fe40008000000 */
[----:B------:R-:W-:Y:S02]  /*11a0*/  USEL UR5, URZ, 0x40, UP3 ;  /* 0x00000040ff057887 */ /* 0x000fe40009800000 */
[----:B------:R-:W-:Y:S02]  /*11b0*/  USEL UR8, UR6, 0x4, UP1 ;  /* 0x0000000406087887 */ /* 0x000fe40008800000 */
[----:B------:R-:W-:Y:S02]  /*11c0*/  USEL UR4, URZ, 0x8, UP2 ;  /* 0x00000008ff047887 */ /* 0x000fe40009000000 */
[----:B------:R-:W-:Y:S02]  /*11d0*/  UISETP.NE.AND UP0, UPT, UR63, 0x3, UPT ;  /* 0x000000033f00788c */ /* 0x000fe4000bf05270 */
[----:B------:R-:W-:-:S02]  /*11e0*/  UIADD3 UR6, UPT, UPT, UR7, UR9, UR11 ;  /* 0x0000000907067290 */ /* 0x000fc4000fffe00b */
[----:B------:R-:W-:Y:S02]  /*11f0*/  USEL UR7, UR5, 0x40, UP1 ;  /* 0x0000004005077887 */ /* 0x000fe40008800000 */
[----:B------:R-:W-:Y:S02]  /*1200*/  USEL UR12, URZ, 0x80, UP3 ;  /* 0x00000080ff0c7887 */ /* 0x000fe40009800000 */
[----:B------:R-:W-:Y:S02]  /*1210*/  USEL UR4, UR4, 0x8, UP0 ;  /* 0x0000000804047887 */ /* 0x000fe40008000000 */
[----:B------:R-:W-:Y:S02]  /*1220*/  UIADD3 UR5, UPT, UPT, UR8, UR10, UR6 ;  /* 0x0000000a08057290 */ /* 0x000fe4000fffe006 */
[----:B------:R-:W-:Y:S02]  /*1230*/  USEL UR6, UR12, 0x80, UP0 ;  /* 0x000000800c067887 */ /* 0x000fe40008000000 */
[----:B------:R-:W-:-:S04]  /*1240*/  UIADD3 UR4, UPT, UPT, UR4, UR7, UR5 ;  /* 0x0000000704047290 */ /* 0x000fc8000fffe005 */
[----:B------:R-:W-:-:S06]  /*1250*/  UIADD3 UR4, UPT, UPT, UR4, UR6, URZ ;  /* 0x0000000604047290 */ /* 0x000fcc000fffe0ff */
[----:B------:R-:W-:-:S07]  /*1260*/  MOV R2, UR4 ;  /* 0x0000000400027c02 */ /* 0x000fce0008000f00 */
.L_x_17:
[----:B------:R-:W1:Y:S01]  /*1270*/  S2UR UR36, SR_CTAID.Z ;  /* 0x00000000002479c3 */ /* 0x000e620000002700 */
[----:B------:R-:W-:Y:S01]  /*1280*/  UISETP.GE.AND UP0, UPT, UR21, 0x1, UPT ;  /* 0x000000011500788c */ /* 0x000fe2000bf06270 */
[----:B------:R-:W-:-:S08]  /*1290*/  UMOV UR29, 0xf ;  /* 0x0000000f001d7882 */ /* 0x000fd00000000000 */
[----:B------:R-:W-:Y:S05]  /*12a0*/  BRA.U !UP0, `(.L_x_18) ;  /* 0x0000000108d47547 */ /* 0x000fea000b800000 */
[----:B------:R-:W2:Y:S01]  /*12b0*/  LDCU.128 UR12, c[0x0][0xb10] ;  /* 0x00016200ff0c77ac */ /* 0x000ea20008000c00 */
[----:B------:R-:W3:Y:S01]  /*12c0*/  LDCU UR6, c[0x0][0x370] ;  /* 0x00006e00ff0677ac */ /* 0x000ee20008000800 */
[----:B------:R-:W4:Y:S01]  /*12d0*/  LDCU UR5, c[0x0][0x374] ;  /* 0x00006e80ff0577ac */ /* 0x000f220008000800 */
[----:B------:R-:W1:Y:S01]  /*12e0*/  LDCU UR26, c[0x0][0xb0c] ;  /* 0x00016180ff1a77ac */ /* 0x000e620008000800 */
[----:B------:R-:W1:Y:S01]  /*12f0*/  LDCU UR4, c[0x0][0xb20] ;  /* 0x00016400ff0477ac */ /* 0x000e620008000800 */
[----:B------:R-:W1:Y:S01]  /*1300*/  LDCU.64 UR8, c[0x0][0xb28] ;  /* 0x00016500ff0877ac */ /* 0x000e620008000a00 */
[----:B--2---:R-:W-:Y:S02]  /*1310*/  UISETP.NE.AND UP0, UPT, UR14, 0x1, UPT ;  /* 0x000000010e00788c */ /* 0x004fe4000bf05270 */
[----:B----4-:R-:W-:Y:S02]  /*1320*/  UIMAD.WIDE.U32 UR10, UR5, UR15, URZ ;  /* 0x0000000f050a72a5 */ /* 0x010fe4000f8e00ff */
[----:B---3--:R-:W-:-:S02]  /*1330*/  UIMAD.WIDE.U32 UR22, UR6, UR12, URZ ;  /* 0x0000000c061672a5 */ /* 0x008fc4000f8e00ff */
[----:B-1----:R-:W-:Y:S02]  /*1340*/  UISETP.NE.AND UP1, UPT, UR26, 0x1, UPT ;  /* 0x000000011a00788c */ /* 0x002fe4000bf25270 */
[----:B------:R-:W-:Y:S01]  /*1350*/  UISETP.NE.AND UP2, UPT, UR21, 0x1, UPT ;  /* 0x000000011500788c */ /* 0x000fe2000bf45270 */
[----:B------:R-:W-:Y:S02]  /*1360*/  UMOV UR10, UR11 ;  /* 0x0000000b000a7c82 */ /* 0x000fe40008000000 */
[----:B------:R-:W-:Y:S01]  /*1370*/  UMOV UR22, UR23 ;  /* 0x0000001700167c82 */ /* 0x000fe20008000000 */
[----:B------:R-:W-:Y:S02]  /*1380*/  @UP0 USHF.R.U32.HI UR5, URZ, UR4, UR10 ;  /* 0x00000004ff050299 */ /* 0x000fe4000801160a */
[----:B------:R-:W-:Y:S02]  /*1390*/  UIMAD.WIDE.U32 UR24, UR20, UR15, URZ ;  /* 0x0000000f141872a5 */ /* 0x000fe4000f8e00ff */
[----:B------:R-:W-:-:S02]  /*13a0*/  UIMAD.WIDE.U32 UR10, UR5, UR8, URZ ;  /* 0x00000008050a72a5 */ /* 0x000fc4000f8e00ff */
[----:B------:R-:W-:Y:S02]  /*13b0*/  @UP1 USHF.R.U32.HI UR6, URZ, UR13, UR22 ;  /* 0x0000000dff061299 */ /* 0x000fe40008011616 */
[----:B------:R-:W-:Y:S02]  /*13c0*/  UIMAD.WIDE.U32 UR18, UR16, UR12, URZ ;  /* 0x0000000c101272a5 */ /* 0x000fe4000f8e00ff */
[----:B------:R-:W-:Y:S01]  /*13d0*/  UIMAD.WIDE.U32 UR22, UR6, UR8, URZ ;  /* 0x00000008061672a5 */ /* 0x000fe2000f8e00ff */
[----:B------:R-:W-:Y:S01]  /*13e0*/  UMOV UR24, UR25 ;  /* 0x0000001900187c82 */ /* 0x000fe20008000000 */
[----:B------:R-:W-:Y:S01]  /*13f0*/  UMOV UR10, UR11 ;  /* 0x0000000b000a7c82 */ /* 0x000fe20008000000 */
[----:B------:R-:W-:Y:S02]  /*1400*/  USHF.R.U32.HI UR24, URZ, UR4, UR24 ;  /* 0x00000004ff187299 */ /* 0x000fe40008011618 */
[----:B------:R-:W-:Y:S02]  /*1410*/  @UP2 USHF.R.U32.HI UR5, URZ, UR9, UR10 ;  /* 0x00000009ff052299 */ /* 0x000fe4000801160a */
[----:B------:R-:W-:Y:S01]  /*1420*/  UMOV UR7, UR23 ;  /* 0x0000001700077c82 */ /* 0x000fe20008000000 */
[----:B------:R-:W-:Y:S01]  /*1430*/  UMOV UR18, UR19 ;  /* 0x0000001300127c82 */ /* 0x000fe20008000000 */
[----:B------:R-:W-:-:S02]  /*1440*/  @UP2 USHF.R.U32.HI UR6, URZ, UR9, UR7 ;  /* 0x00000009ff062299 */ /* 0x000fc40008011607 */
[----:B------:R-:W-:Y:S02]  /*1450*/  USHF.R.U32.HI UR13, URZ, UR13, UR18 ;  /* 0x0000000dff0d7299 */ /* 0x000fe40008011612 */
[----:B------:R-:W-:Y:S02]  /*1460*/  USEL UR4, UR20, UR24, !UP0 ;  /* 0x0000001814047287 */ /* 0x000fe4000c000000 */
[----:B------:R-:W-:Y:S02]  /*1470*/  UIMAD UR7, UR5, UR21, URZ ;  /* 0x00000015050772a4 */ /* 0x000fe4000f8e02ff */
[----:B------:R-:W-:Y:S02]  /*1480*/  USEL UR5, UR16, UR13, !UP1 ;  /* 0x0000000d10057287 */ /* 0x000fe4000c800000 */
[----:B------:R-:W-:Y:S02]  /*1490*/  UIMAD UR12, UR6, UR21, URZ ;  /* 0x00000015060c72a4 */ /* 0x000fe4000f8e02ff */
[----:B------:R-:W-:-:S02]  /*14a0*/  UISETP.GE.AND UP0, UPT, UR4, UR7, UPT ;  /* 0x000000070400728c */ /* 0x000fc4000bf06270 */
[----:B------:R-:W-:Y:S02]  /*14b0*/  UIMAD.WIDE.U32 UR10, UR4, UR8, URZ ;  /* 0x00000008040a72a5 */ /* 0x000fe4000f8e00ff */
[----:B------:R-:W-:Y:S02]  /*14c0*/  UISETP.GE.OR UP0, UPT, UR5, UR12, UP0 ;  /* 0x0000000c0500728c */ /* 0x000fe40008706670 */
[----:B------:R-:W-:Y:S02]  /*14d0*/  UIMAD.WIDE.U32 UR12, UR5, UR8, URZ ;  /* 0x00000008050c72a5 */ /* 0x000fe4000f8e00ff */
[----:B------:R-:W-:Y:S01]  /*14e0*/  UIADD3 UR10, UPT, UPT, -UR4, URZ, URZ ;  /* 0x000000ff040a7290 */ /* 0x000fe2000fffe1ff */
[----:B------:R-:W-:Y:S01]  /*14f0*/  UMOV UR8, UR11 ;  /* 0x0000000b00087c82 */ /* 0x000fe20008000000 */
[----:B------:R-:W-:Y:S02]  /*1500*/  UIADD3 UR11, UPT, UPT, -UR5, URZ, URZ ;  /* 0x000000ff050b7290 */ /* 0x000fe4000fffe1ff */
[----:B------:R-:W-:-:S03]  /*1510*/  USHF.R.U32.HI UR8, URZ, UR9, UR8 ;  /* 0x00000009ff087299 */ /* 0x000fc60008011608 */
[----:B------:R-:W-:Y:S01]  /*1520*/  @!UP0 UMOV UR7, UR13 ;  /* 0x0000000d00078c82 */ /* 0x000fe20008000000 */
[----:B------:R-:W-:Y:S02]  /*1530*/  UIMAD UR20, UR14, UR10, UR20 ;  /* 0x0000000a0e1472a4 */ /* 0x000fe4000f8e0214 */
[----:B------:R-:W-:Y:S02]  /*1540*/  USEL UR8, UR4, UR8, !UP2 ;  /* 0x0000000804087287 */ /* 0x000fe4000d000000 */
[----:B------:R-:W-:Y:S02]  /*1550*/  @!UP0 USHF.R.U32.HI UR7, URZ, UR9, UR7 ;  /* 0x00000009ff078299 */ /* 0x000fe40008011607 */
[----:B------:R-:W-:Y:S02]  /*1560*/  UIADD3 UR9, UPT, UPT, -UR8, URZ, URZ ;  /* 0x000000ff08097290 */ /* 0x000fe4000fffe1ff */
[----:B------:R-:W-:Y:S02]  /*1570*/  @!UP0 USEL UR7, UR5, UR7, !UP2 ;  /* 0x0000000705078287 */ /* 0x000fe4000d000000 */
[----:B------:R-:W-:-:S02]  /*1580*/  UIMAD UR9, UR21, UR9, UR4 ;  /* 0x00000009150972a4 */ /* 0x000fc4000f8e0204 */
[----:B------:R-:W-:Y:S02]  /*1590*/  @!UP0 UIADD3 UR8, UPT, UPT, UR8, -UR7, URZ ;  /* 0x8000000708088290 */ /* 0x000fe4000fffe0ff */
[----:B------:R-:W-:Y:S02]  /*15a0*/  @!UP0 UIMAD UR6, UR9, UR6, UR7 ;  /* 0x00000006090682a4 */ /* 0x000fe4000f8e0207 */
[----:B------:R-:W-:Y:S02]  /*15b0*/  @!UP0 UIMAD UR4, UR8, UR21, UR5 ;  /* 0x00000015080482a4 */ /* 0x000fe4000f8e0205 */
[----:B------:R-:W-:Y:S02]  /*15c0*/  UIMAD UR16, UR26, UR11, UR16 ;  /* 0x0000000b1a1072a4 */ /* 0x000fe4000f8e0210 */
[----:B------:R-:W-:Y:S01]  /*15d0*/  UIMAD UR20, UR4, UR14, UR20 ;  /* 0x0000000e041472a4 */ /* 0x000fe2000f8e0214 */
[----:B------:R-:W-:Y:S02]  /*15e0*/  @!UP0 UMOV UR5, UR6 ;  /* 0x0000000600058c82 */ /* 0x000fe40008000000 */
[----:B------:R-:W-:-:S12]  /*15f0*/  UIMAD UR16, UR5, UR26, UR16 ;  /* 0x0000001a051072a4 */ /* 0x000fd8000f8e0210 */
.L_x_18:
[----:B------:R-:W-:Y:S02]  /*1600*/  UISETP.NE.AND UP1, UPT, UR28, 0x1, UPT ;  /* 0x000000011c00788c */ /* 0x000fe4000bf25270 */
[----:B------:R-:W-:Y:S02]  /*1610*/  ULOP3.LUT UR31, UR31, 0xffff, URZ, 0xc0, !UPT ;  /* 0x0000ffff1f1f7892 */ /* 0x000fe4000f8ec0ff */
[----:B------:R-:W-:Y:S02]  /*1620*/  ULOP3.LUT UR30, UR30, 0xffff, URZ, 0xc0, !UPT ;  /* 0x0000ffff1e1e7892 */ /* 0x000fe4000f8ec0ff */
[----:B------:R-:W-:Y:S02]  /*1630*/  UISETP.NE.AND UP0, UPT, UR17, 0x2, UPT ;  /* 0x000000021100788c */ /* 0x000fe4000bf05270 */
[----:B------:R-:W-:Y:S02]  /*1640*/  ULOP3.LUT UR38, UR38, 0x800, URZ, 0xc0, !UPT ;  /* 0x0000080026267892 */ /* 0x000fe4000f8ec0ff */
[----:B------:R-:W-:-:S02]  /*1650*/  ULOP3.LUT UR37, UR37, 0x3000, URZ, 0xc0, !UPT ;  /* 0x0000300025257892 */ /* 0x000fc4000f8ec0ff */
[----:B------:R-:W-:Y:S02]  /*1660*/  USHF.L.U32 UR31, UR32, UR31, URZ ;  /* 0x0000001f201f7299 */ /* 0x000fe400080006ff */
[----:B------:R-:W-:Y:S01]  /*1670*/  USHF.L.U32 UR30, UR29, UR30, URZ ;  /* 0x0000001e1d1e7299 */ /* 0x000fe200080006ff */
[----:B------:R-:W-:Y:S11]  /*1680*/  BRA.U UP1, `(.L_x_19) ;  /* 0x0000000101447547 */ /* 0x000ff6000b800000 */
[----:B------:R-:W2:Y:S01]  /*1690*/  LDCU.128 UR8, c[0x0][0xb10] ;  /* 0x00016200ff0877ac */ /* 0x000ea20008000c00 */
[----:B------:R-:W3:Y:S01]  /*16a0*/  LDCU UR12, c[0x0][0xb0c] ;  /* 0x00016180ff0c77ac */ /* 0x000ee20008000800 */
[----:B------:R-:W4:Y:S01]  /*16b0*/  LDCU UR13, c[0x0][0xb20] ;  /* 0x00016400ff0d77ac */ /* 0x000f220008000800 */
[----:B--2---:R-:W-:Y:S02]  /*16c0*/  UIMAD.WIDE.U32 UR6, UR16, UR8, URZ ;  /* 0x00000008100672a5 */ /* 0x004fe4000f8e00ff */
[----:B------:R-:W-:Y:S02]  /*16d0*/  UIMAD.WIDE.U32 UR4, UR20, UR11, URZ ;  /* 0x0000000b140472a5 */ /* 0x000fe4000f8e00ff */
[----:B---3--:R-:W-:Y:S02]  /*16e0*/  UISETP.NE.AND UP2, UPT, UR12, 0x1, UPT ;  /* 0x000000010c00788c */ /* 0x008fe4000bf45270 */
[----:B------:R-:W-:Y:S01]  /*16f0*/  UISETP.NE.AND UP1, UPT, UR10, 0x1, UPT ;  /* 0x000000010a00788c */ /* 0x000fe2000bf25270 */
[----:B------:R-:W-:-:S02]  /*1700*/  UMOV UR6, UR7 ;  /* 0x0000000700067c82 */ /* 0x000fc40008000000 */
[----:B------:R-:W-:Y:S01]  /*1710*/  UMOV UR4, UR5 ;  /* 0x0000000500047c82 */ /* 0x000fe20008000000 */
[----:B------:R-:W-:Y:S02]  /*1720*/  USHF.R.U32.HI UR9, URZ, UR9, UR6 ;  /* 0x00000009ff097299 */ /* 0x000fe40008011606 */
[----:B----4-:R-:W-:Y:S02]  /*1730*/  USHF.R.U32.HI UR4, URZ, UR13, UR4 ;  /* 0x0000000dff047299 */ /* 0x010fe40008011604 */
[----:B------:R-:W-:Y:S02]  /*1740*/  USEL UR5, UR16, UR9, !UP2 ;  /* 0x0000000910057287 */ /* 0x000fe4000d000000 */
[----:B------:R-:W-:-:S04]  /*1750*/  USEL UR4, UR20, UR4, !UP1 ;  /* 0x0000000414047287 */ /* 0x000fc8000c800000 */
[----:B------:R-:W-:Y:S02]  /*1760*/  UIADD3 UR6, UPT, UPT, UR5, -UR4, URZ ;  /* 0x8000000405067290 */ /* 0x000fe4000fffe0ff */
[----:B------:R-:W-:Y:S02]  /*1770*/  UIADD3 UR4, UPT, UPT, -UR5, UR4, URZ ;  /* 0x0000000405047290 */ /* 0x000fe4000fffe1ff */
[----:B------:R-:W-:Y:S02]  /*1780*/  UIMAD UR20, UR6, UR10, UR20 ;  /* 0x0000000a061472a4 */ /* 0x000fe4000f8e0214 */
[----:B------:R-:W-:-:S12]  /*1790*/  UIMAD UR16, UR4, UR12, UR16 ;  /* 0x0000000c041072a4 */ /* 0x000fd8000f8e0210 */
.L_x_19:
[----:B------:R-:W-:Y:S05]  /*17a0*/  BRA.U !UP6, `(.L_x_20) ;  /* 0x000000010e0c7547 */ /* 0x000fea000b800000 */
[----:B------:R-:W-:Y:S01]  /*17b0*/  UCGABAR_WAIT ;  /* 0x0000000000007dc7 */ /* 0x000fe20008000000 */
[----:B------:R-:W-:Y:S01]  /*17c0*/  CCTL.IVALL ;  /* 0x00000000ff00798f */ /* 0x000fe20002000000 */
[----:B------:R-:W-:Y:S05]  /*17d0*/  BRA `(.L_x_21) ;  /* 0x0000000000047947 */ /* 0x000fea0003800000 */
.L_x_20:
[----:B------:R-:W-:Y:S06]  /*17e0*/  BAR.SYNC.DEFER_BLOCKING 0x0 ;  /* 0x0000000000007b1d */ /* 0x000fec0000010000 */
.L_x_21:
[----:B------:R-:W-:Y:S05]  /*17f0*/  BRA.U UP0, `(.L_x_22) ;  /* 0x0000001500187547 */ /* 0x000fea000b800000 */
[----:B------:R-:W2:Y:S01]  /*1800*/  LDCU UR6, c[0x0][0x38c] ;  /* 0x00007180ff0677ac */ /* 0x000ea20008000800 */
[----:B------:R-:W-:Y:S01]  /*1810*/  PLOP3.LUT P2, PT, PT, PT, UP4, 0x80, 0x8 ;  /* 0x000000000008781c */ /* 0x000fe20003f4f048 */
[----:B------:R-:W-:Y:S01]  /*1820*/  IMAD.MOV.U32 R12, RZ, RZ, 0x1 ;  /* 0x00000001ff0c7424 */ /* 0x000fe200078e00ff */
[----:B------:R-:W-:Y:S01]  /*1830*/  ISETP.EQ.OR P3, PT, R0, RZ, P4 ;  /* 0x000000ff0000720c */ /* 0x000fe20002762670 */
[----:B------:R-:W-:Y:S01]  /*1840*/  UISETP.NE.AND UP1, UPT, UR17, URZ, UPT ;  /* 0x000000ff1100728c */ /* 0x000fe2000bf25270 */
[----:B------:R-:W-:Y:S02]  /*1850*/  PLOP3.LUT P2, PT, P2, PT, PT, 0x8, 0x80 ;  /* 0x000000000080781c */ /* 0x000fe4000174e170 */
[----:B------:R-:W-:Y:S01]  /*1860*/  CS2R R10, SRZ ;  /* 0x00000000000a7805 */ /* 0x000fe2000001ff00 */
[----:B------:R-:W-:Y:S01]  /*1870*/  IMAD.MOV.U32 R9, RZ, RZ, RZ ;  /* 0x000000ffff097224 */ /* 0x000fe200078e00ff */
[----:B------:R-:W3:Y:S01]  /*1880*/  LDCU UR49, c[0x0][0x370] ;  /* 0x00006e00ff3177ac */ /* 0x000ee20008000800 */
[----:B------:R-:W-:Y:S01]  /*1890*/  IMAD.MOV.U32 R8, RZ, RZ, 0x1 ;  /* 0x00000001ff087424 */ /* 0x000fe200078e00ff */
[----:B------:R-:W4:Y:S01]  /*18a0*/  LDCU.64 UR46, c[0x0][0x348] ;  /* 0x00006900ff2e77ac */ /* 0x000f220008000a00 */
[----:B------:R-:W1:Y:S01]  /*18b0*/  LDCU UR48, c[0x0][0x374] ;  /* 0x00006e80ff3077ac */ /* 0x000e620008000800 */
[----:B--2---:R-:W-:-:S02]  /*18c0*/  UIADD3 UR5, UPT, UPT, UR6, 0x7f, URZ ;  /* 0x0000007f06057890 */ /* 0x004fc4000fffe0ff */
[----:B------:R-:W-:Y:S02]  /*18d0*/  UIADD3 UR56, UPT, UPT, UR6, 0xfe, URZ ;  /* 0x000000fe06387890 */ /* 0x000fe4000fffe0ff */
[----:B------:R-:W-:Y:S02]  /*18e0*/  USHF.R.S32.HI UR4, URZ, 0x1f, UR5 ;  /* 0x0000001fff047899 */ /* 0x000fe40008011405 */
[----:B------:R-:W-:Y:S02]  /*18f0*/  USEL UR40, UR40, 0x2, UP1 ;  /* 0x0000000228287887 */ /* 0x000fe40008800000 */
[----:B------:R-:W-:Y:S02]  /*1900*/  ULEA.HI UR4, UR4, UR5, URZ, 0x7 ;  /* 0x0000000504047291 */ /* 0x000fe4000f8f38ff */
[----:B------:R-:W-:Y:S02]  /*1910*/  USHF.L.U32 UR5, UR27, 0x5, URZ ;  /* 0x000000051b057899 */ /* 0x000fe400080006ff */
[----:B------:R-:W-:-:S02]  /*1920*/  USHF.R.S32.HI UR51, URZ, 0x7, UR4 ;  /* 0x00000007ff337899 */ /* 0x000fc40008011404 */
[----:B------:R-:W-:Y:S02]  /*1930*/  UIADD3 UR4, UPT, UPT, UR6, -0x1, URZ ;  /* 0xffffffff06047890 */ /* 0x000fe4000fffe0ff */
[----:B------:R-:W-:Y:S02]  /*1940*/  UISETP.LT.U32.AND UP0, UPT, UR51, 0x2, UPT ;  /* 0x000000023300788c */ /* 0x000fe4000bf01070 */
[----:B------:R-:W-:Y:S02]  /*1950*/  UISETP.GE.U32.AND UP2, UPT, UR4, -0xff, UPT ;  /* 0xffffff010400788c */ /* 0x000fe4000bf46070 */
[----:B------:R-:W-:Y:S02]  /*1960*/  USEL UR50, UR51, 0x2, UP0 ;  /* 0x0000000233327887 */ /* 0x000fe40008000000 */
[----:B------:R-:W-:Y:S02]  /*1970*/  ULOP3.LUT UR53, UR5, 0x20, URZ, 0xe2, !UPT ;  /* 0x0000002005357892 */ /* 0x000fe4000f8ee2ff */
[----:B------:R-:W-:-:S02]  /*1980*/  UIADD3 UR39, UPT, UPT, UR50, -0x1, URZ ;  /* 0xffffffff32277890 */ /* 0x000fc4000fffe0ff */
[----:B------:R-:W-:Y:S01]  /*1990*/  UIADD3 UR54, UPT, UPT, UR51, -UR50, URZ ;  /* 0x8000003233367290 */ /* 0x000fe2000fffe0ff */
[----:B------:R-:W-:Y:S02]  /*19a0*/  UMOV UR29, URZ ;  /* 0x000000ff001d7c82 */ /* 0x000fe40008000000 */
[----:B------:R-:W-:-:S04]  /*19b0*/  @UP2 UIADD3 UR39, UPT, UPT, UR50, URZ, URZ ;  /* 0x000000ff32272290 */ /* 0x000fc8000fffe0ff */
[----:B-1-34-:R-:W-:-:S12]  /*19c0*/  UIADD3 UR39, UPT, UPT, UR39, 0x1, URZ ;  /* 0x0000000127277890 */ /* 0x01afd8000fffe0ff */
.L_x_46:
[----:B------:R-:W-:Y:S01]  /*19d0*/  UISETP.NE.AND UP0, UPT, UR52, URZ, UPT ;  /* 0x000000ff3400728c */ /* 0x000fe2000bf05270 */
[----:B-1----:R-:W1:Y:S08]  /*19e0*/  S2UR UR52, SR_CgaCtaId ;  /* 0x00000000003479c3 */ /* 0x002e700000008800 */
[----:B---3--:R-:W-:Y:S05]  /*19f0*/  BRA.U UP0, `(.L_x_23) ;  /* 0x0000000100347547 */ /* 0x008fea000b800000 */
[----:B------:R-:W2:Y:S01]  /*1a00*/  S2R R0, SR_CgaCtaId ;  /* 0x0000000000007919 */ /* 0x000ea20000008800 */
[----:B------:R-:W-:Y:S02]  /*1a10*/  MOV R3, 0x400 ;  /* 0x0000040000037802 */ /* 0x000fe40000000f00 */
[----:B------:R-:W-:Y:S02]  /*1a20*/  SHF.L.U32 R2, R8, 0x1f, RZ ;  /* 0x0000001f08027819 */ /* 0x000fe400000006ff */
[----:B--2---:R-:W-:-:S05]  /*1a30*/  LEA R0, R0, R3, 0x18 ;  /* 0x0000000300007211 */ /* 0x004fca00078ec0ff */
[----:B------:R-:W-:-:S04]  /*1a40*/  IMAD R3, R9, 0x8, R0 ;  /* 0x0000000809037824 */ /* 0x000fc800078e0200 */
[----:B------:R-:W2:Y:S02]  /*1a50*/  SYNCS.PHASECHK.TRANS64.TRYWAIT P0, [R3+URZ+0xe0], R2 ;  /* 0x0000e002030075a7 */ /* 0x000ea400080011ff */
[----:B--2---:R-:W-:Y:S05]  /*1a60*/  @!P0 BRA `(.L_x_24) ;  /* 0x0000008000048947 */ /* 0x004fea0003800000 */
.L_x_140:
[----:B------:R-:W-:Y:S01]  /*1a70*/  VIADD R9, R9, 0x1 ;  /* 0x0000000109097836 */ /* 0x000fe20000000000 */
[----:B------:R2:W-:Y:S04]  /*1a80*/  SYNCS.ARRIVE.TRANS64.A1T0 RZ, [R3+URZ+0xd0], RZ ;  /* 0x0000d0ff03ff79a7 */ /* 0x0005e800081000ff */
[----:B------:R-:W-:-:S04]  /*1a90*/  ISETP.NE.AND P0, PT, R9, 0x2, PT ;  /* 0x000000020900780c */ /* 0x000fc80003f05270 */
[----:B------:R-:W-:Y:S02]  /*1aa0*/  SEL R9, R9, RZ, P0 ;  /* 0x000000ff09097207 */ /* 0x000fe40000000000 */
[----:B--2---:R-:W-:-:S04]  /*1ab0*/  SEL R3, RZ, 0x1, P0 ;  /* 0x00000001ff037807 */ /* 0x004fc80000000000 */
[----:B------:R-:W-:Y:S02]  /*1ac0*/  LOP3.LUT R8, R8, R3, RZ, 0x3c, !PT ;  /* 0x0000000308087212 */ /* 0x000fe400078e3cff */
.L_x_23:
[----:B------:R-:W-:Y:S01]  /*1ad0*/  UMOV UR21, 0x400 ;  /* 0x0000040000157882 */ /* 0x000fe20000000000 */
[----:B------:R-:W-:Y:S01]  /*1ae0*/  SHF.L.U32 R0, R12, 0x1f, RZ ;  /* 0x0000001f0c007819 */ /* 0x000fe200000006ff */
[----:B-1----:R-:W-:Y:S02]  /*1af0*/  ULEA UR21, UR52, UR21, 0x18 ;  /* 0x0000001534157291 */ /* 0x002fe4000f8ec0ff */
[----:B------:R-:W-:Y:S02]  /*1b00*/  UISETP.GE.U32.AND UP0, UPT, UR56, 0xff, UPT ;  /* 0x000000ff3800788c */ /* 0x000fe4000bf06070 */
[----:B------:R-:W-:Y:S02]  /*1b10*/  ULEA UR4, UR29, UR21, 0x3 ;  /* 0x000000151d047291 */ /* 0x000fe4000f8e18ff */
[----:B------:R-:W-:Y:S02]  /*1b20*/  ULEA UR19, UR20, UR55, 0x2 ;  /* 0x0000003714137291 */ /* 0x000fe4000f8e10ff */
[----:B------:R-:W-:-:S02]  /*1b30*/  ULEA UR35, UR16, UR53, 0x6 ;  /* 0x0000003510237291 */ /* 0x000fc4000f8e30ff */
[----:B------:R-:W-:Y:S01]  /*1b40*/  USHF.L.U32 UR19, UR19, 0x6, URZ ;  /* 0x0000000613137899 */ /* 0x000fe200080006ff */
[----:B------:R-:W-:Y:S02]  /*1b50*/  UMOV UR7, URZ ;  /* 0x000000ff00077c82 */ /* 0x000fe40008000000 */
[----:B------:R1:W2:Y:S01]  /*1b60*/  SYNCS.PHASECHK.TRANS64.TRYWAIT P1, [UR4+0x10], R0 ;  /* 0x00001000ff0075a7 */ /* 0x0002a20008021104 */
[----:B------:R-:W-:Y:S08]  /*1b70*/  BRA.U !UP0, `(.L_x_25) ;  /* 0x00000005080c7547 */ /* 0x000ff0000b800000 */
[----:B------:R-:W-:Y:S01]  /*1b80*/  UMOV UR13, URZ ;  /* 0x000000ff000d7c82 */ /* 0x000fe20008000000 */
[----:B------:R-:W-:-:S05]  /*1b90*/  UMOV UR5, UR29 ;  /* 0x0000001d00057c82 */ /* 0x000fca0008000000 */
.L_x_33:
[----:B------:R-:W-:Y:S01]  /*1ba0*/  ULEA UR33, UR5, UR21, 0x3 ;  /* 0x0000001505217291 */ /* 0x000fe2000f8e18ff */
[----:B--2---:R-:W-:Y:S01]  /*1bb0*/  @!P4 MOV R2, 0x14000 ;  /* 0x000140000002c802 */ /* 0x004fe20000000f00 */
[----:B--23--:R-:W-:Y:S10]  /*1bc0*/  @P1 BRA `(.L_x_26) ;  /* 0x00000000000c1947 */ /* 0x00cff40003800000 */
[----:B------:R-:W-:-:S04]  /*1bd0*/  SHF.L.U32 R3, R12, 0x1f, RZ ;  /* 0x0000001f0c037819 */ /* 0x000fc800000006ff */
[----:B------:R-:W2:Y:S02]  /*1be0*/  SYNCS.PHASECHK.TRANS64.TRYWAIT P0, [UR33+0x10], R3 ;  /* 0x00001003ff0075a7 */ /* 0x000ea40008001121 */
[----:B--2---:R-:W-:Y:S05]  /*1bf0*/  @!P0 BRA `(.L_x_27) ;  /* 0x0000007c00b48947 */ /* 0x004fea0003800000 */
.L_x_26:
[----:B------:R2:W-:Y:S01]  /*1c00*/  @!P4 SYNCS.ARRIVE.TRANS64 RZ, [UR33], R2 ;  /* 0x00000002ffffc9a7 */ /* 0x0005e20008000021 */
[----:B------:R-:W-:-:S04]  /*1c10*/  ULOP3.LUT UR4, UR40, 0x2, URZ, 0xfc, !UPT ;  /* 0x0000000228047892 */ /* 0x000fc8000f8efcff */
[----:B------:R-:W-:-:S09]  /*1c20*/  UISETP.NE.AND UP0, UPT, UR4, 0x2, UPT ;  /* 0x000000020400788c */ /* 0x000fd2000bf05270 */
[----:B------:R-:W-:Y:S05]  /*1c30*/  BRA.U UP0, `(.L_x_28) ;  /* 0x0000000100047547 */ /* 0x000fea000b800000 */
[----:B------:R-:W-:Y:S05]  /*1c40*/  BPT.TRAP 0x1 ;  /* 0x000000040000795c */ /* 0x000fea0000300000 */
.L_x_28:
[----:B------:R-:W-:Y:S04]  /*1c50*/  BSSY.RECONVERGENT B0, `(.L_x_29) ;  /* 0x0000003000007945 */ /* 0x000fe80003800200 */
[----:B------:R-:W-:Y:S05]  /*1c60*/  @P3 BRA `(.L_x_30) ;  /* 0x0000000000043947 */ /* 0x000fea0003800000 */
[----:B------:R-:W-:Y:S05]  /*1c70*/  BPT.TRAP 0x1 ;  /* 0x000000040000795c */ /* 0x000fea0000300000 */
.L_x_30:
[----:B------:R-:W-:Y:S05]  /*1c80*/  BSYNC.RECONVERGENT B0 ;  /* 0x0000000000007941 */ /* 0x000fea0003800200 */
.L_x_29:
[----:B------:R-:W-:Y:S01]  /*1c90*/  UIADD3 UR4, UPT, UPT, UR5, 0x1, URZ ;  /* 0x0000000105047890 */ /* 0x000fe2000fffe0ff */
[----:B------:R-:W-:Y:S01]  /*1ca0*/  BSSY.RECONVERGENT B0, `(.L_x_31) ;  /* 0x000002b000007945 */ /* 0x000fe20003800200 */
[----:B------:R-:W-:Y:S02]  /*1cb0*/  ELECT P0, URZ, PT ;  /* 0x0000000000ff782f */ /* 0x000fe40003800000 */
[----:B------:R-:W-:-:S04]  /*1cc0*/  UISETP.NE.AND UP0, UPT, UR4, 0x2, UPT ;  /* 0x000000020400788c */ /* 0x000fc8000bf05270 */
[----:B------:R-:W-:Y:S02]  /*1cd0*/  USEL UR6, URZ, 0x1, UP0 ;  /* 0x00000001ff067887 */ /* 0x000fe40008000000 */
[----:B------:R-:W-:-:S04]  /*1ce0*/  USEL UR29, UR4, URZ, UP0 ;  /* 0x000000ff041d7287 */ /* 0x000fc80008000000 */
[----:B------:R-:W-:Y:S01]  /*1cf0*/  ULEA UR4, UR29, UR21, 0x3 ;  /* 0x000000151d047291 */ /* 0x000fe2000f8e18ff */
[----:B------:R-:W-:-:S04]  /*1d00*/  LOP3.LUT R12, R12, UR6, RZ, 0x3c, !PT ;  /* 0x000000060c0c7c12 */ /* 0x000fc8000f8e3cff */
[----:B-1----:R-:W-:-:S04]  /*1d10*/  SHF.L.U32 R0, R12, 0x1f, RZ ;  /* 0x0000001f0c007819 */ /* 0x002fc800000006ff */
[----:B------:R1:W3:Y:S01]  /*1d20*/  SYNCS.PHASECHK.TRANS64.TRYWAIT P1, [UR4+0x10], R0 ;  /* 0x00001000ff0075a7 */ /* 0x0002e20008021104 */
[----:B------:R-:W-:Y:S05]  /*1d30*/  @!P0 BRA `(.L_x_32) ;  /* 0x0000000000848947 */ /* 0x000fea0003800000 */
[----:B------:R-:W-:Y:S02]  /*1d40*/  ULEA UR24, UR5, UR38, 0xd ;  /* 0x0000002605187291 */ /* 0x000fe4000f8e68ff */
[----:B------:R-:W-:Y:S02]  /*1d50*/  ULEA UR8, UR5, UR37, 0xf ;  /* 0x0000002505087291 */ /* 0x000fe4000f8e78ff */
[----:B------:R-:W-:Y:S02]  /*1d60*/  UIADD3 UR6, UP1, UPT, UR46, 0x80, URZ ;  /* 0x000000802e067890 */ /* 0x000fe4000ff3e0ff */
[----:B------:R-:W-:Y:S02]  /*1d70*/  ULEA UR24, UR24, UR21, 0x1 ;  /* 0x0000001518187291 */ /* 0x000fe4000f8e08ff */
[----:B------:R-:W-:Y:S02]  /*1d80*/  USHF.L.U32 UR34, UR13, 0x7, URZ ;  /* 0x000000070d227899 */ /* 0x000fe400080006ff */
[----:B------:R-:W-:-:S02]  /*1d90*/  UIADD3 UR14, UP0, UPT, UR46, 0x180, URZ ;  /* 0x000001802e0e7890 */ /* 0x000fc4000ff1e0ff */
[----:B------:R-:W-:Y:S02]  /*1da0*/  ULEA UR8, UR8, UR21, 0x1 ;  /* 0x0000001508087291 */ /* 0x000fe4000f8e08ff */
[----:B------:R-:W-:Y:S02]  /*1db0*/  UIADD3.X UR7, UPT, UPT, URZ, UR47, URZ, UP1, !UPT ;  /* 0x0000002fff077290 */ /* 0x000fe40008ffe4ff */
[----:B------:R-:W-:Y:S02]  /*1dc0*/  UIADD3 UR32, UPT, UPT, UR24, 0x8800, URZ ;  /* 0x0000880018207890 */ /* 0x000fe4000fffe0ff */
[----:B------:R-:W-:Y:S02]  /*1dd0*/  UPRMT UR4, URZ, 0x5410, UR31 ;  /* 0x00005410ff047896 */ /* 0x000fe4000800001f */
[----:B------:R-:W-:Y:S02]  /*1de0*/  UIADD3 UR26, UPT, UPT, UR34, 0x40, URZ ;  /* 0x00000040221a7890 */ /* 0x000fe4000fffe0ff */
[----:B------:R-:W-:-:S02]  /*1df0*/  UIADD3 UR24, UPT, UPT, UR24, 0xa800, URZ ;  /* 0x0000a80018187890 */ /* 0x000fc4000fffe0ff */
[----:B------:R-:W-:Y:S02]  /*1e00*/  UIADD3.X UR15, UPT, UPT, URZ, UR47, URZ, UP0, !UPT ;  /* 0x0000002fff0f7290 */ /* 0x000fe400087fe4ff */
[----:B------:R-:W-:Y:S02]  /*1e10*/  UIADD3 UR16, UPT, UPT, UR8, 0x10800, URZ ;  /* 0x0001080008107890 */ /* 0x000fe4000fffe0ff */
[----:B------:R-:W-:Y:S02]  /*1e20*/  UPRMT UR22, URZ, 0x5410, UR30 ;  /* 0x00005410ff167896 */ /* 0x000fe4000800001e */
[----:B------:R-:W-:Y:S01]  /*1e30*/  UIADD3 UR8, UPT, UPT, UR8, 0x18800, URZ ;  /* 0x0001880008087890 */ /* 0x000fe2000fffe0ff */
[----:B------:R-:W-:Y:S01]  /*1e40*/  UMOV UR44, 0x0 ;  /* 0x00000000002c7882 */ /* 0x000fe20000000000 */
[----:B------:R-:W-:Y:S01]  /*1e50*/  UMOV UR45, 0x10000000 ;  /* 0x10000000002d7882 */ /* 0x000fe20000000000 */
[----:B------:R-:W-:Y:S01]  /*1e60*/  UMOV UR25, UR33 ;  /* 0x0000002100197c82 */ /* 0x000fe20008000000 */
[----:B------:R-:W-:Y:S01]  /*1e70*/  UMOV UR27, UR35 ;  /* 0x00000023001b7c82 */ /* 0x000fe20008000000 */
[----:B------:R-:W-:Y:S01]  /*1e80*/  UMOV UR28, UR36 ;  /* 0x00000024001c7c82 */ /* 0x000fe20008000000 */
[----:B------:R-:W-:Y:S01]  /*1e90*/  UMOV UR17, UR33 ;  /* 0x0000002100117c82 */ /* 0x000fe20008000000 */
[----:B------:R-:W-:Y:S01]  /*1ea0*/  UMOV UR20, UR36 ;  /* 0x0000002400147c82 */ /* 0x000fe20008000000 */
[----:B------:R-:W-:Y:S01]  /*1eb0*/  UMOV UR18, UR34 ;  /* 0x0000002200127c82 */ /* 0x000fe20008000000 */
[----:B------:R4:W-:Y:S01]  /*1ec0*/  UTMALDG.3D.MULTICAST [UR32], [UR6], UR4, desc[UR44] ;  /* 0x00002c20060073b4 */ /* 0x0009e20008011804 */
[----:B------:R-:W-:Y:S01]  /*1ed0*/  UMOV UR9, UR33 ;  /* 0x0000002100097c82 */ /* 0x000fe20008000000 */
[----:B------:R-:W-:Y:S01]  /*1ee0*/  UMOV UR11, UR19 ;  /* 0x00000013000b7c82 */ /* 0x000fe20008000000 */
[----:B------:R-:W-:Y:S01]  /*1ef0*/  UMOV UR12, UR36 ;  /* 0x00000024000c7c82 */ /* 0x000fe20008000000 */
[----:B------:R-:W-:Y:S01]  /*1f00*/  UMOV UR10, UR26 ;  /* 0x0000001a000a7c82 */ /* 0x000fe20008000000 */
[----:B------:R4:W-:Y:S01]  /*1f10*/  UTMALDG.3D.MULTICAST [UR24], [UR6], UR4, desc[UR44] ;  /* 0x00002c18060073b4 */ /* 0x0009e20008011804 */
[----:B------:R4:W-:Y:S01]  /*1f20*/  UTMALDG.3D.MULTICAST [UR16], [UR14], UR22, desc[UR44] ;  /* 0x00002c100e0073b4 */ /* 0x0009e20008011816 */
[----:B------:R4:W-:Y:S02]  /*1f30*/  UTMALDG.3D.MULTICAST [UR8], [UR14], UR22, desc[UR44] ;  /* 0x00002c080e0073b4 */ /* 0x0009e40008011816 */
[----:B----4-:R-:W-:Y:S01]  /*1f40*/  NOP ;  /* 0x0000000000007918 */ /* 0x010fe20000000000 */
.L_x_32:
[----:B------:R-:W-:Y:S05]  /*1f50*/  BSYNC.RECONVERGENT B0 ;  /* 0x0000000000007941 */ /* 0x000fea0003800200 */
.L_x_31:
[----:B------:R-:W-:Y:S01]  /*1f60*/  UIADD3 UR13, UPT, UPT, UR13, 0x1, URZ ;  /* 0x000000010d0d7890 */ /* 0x000fe2000fffe0ff */
[----:B------:R-:W-:Y:S01]  /*1f70*/  UMOV UR5, UR29 ;  /* 0x0000001d00057c82 */ /* 0x000fe20008000000 */
[----:B------:R-:W-:Y:S02]  /*1f80*/  UMOV UR7, UR39 ;  /* 0x0000002700077c82 */ /* 0x000fe40008000000 */
[----:B------:R-:W-:-:S09]  /*1f90*/  UISETP.NE.AND UP0, UPT, UR13, UR39, UPT ;  /* 0x000000270d00728c */ /* 0x000fd2000bf05270 */
[----:B------:R-:W-:Y:S05]  /*1fa0*/  BRA.U UP0, `(.L_x_33) ;  /* 0xfffffff900fc7547 */ /* 0x000fea000b83ffff */
.L_x_25:
[----:B------:R-:W-:Y:S01]  /*1fb0*/  ULEA UR4, UR29, UR21, 0x3 ;  /* 0x000000151d047291 */ /* 0x000fe2000f8e18ff */
[----:B-1----:R-:W-:Y:S01]  /*1fc0*/  SHF.L.U32 R0, R12, 0x1f, RZ ;  /* 0x0000001f0c007819 */ /* 0x002fe200000006ff */
[----:B------:R-:W-:Y:S01]  /*1fd0*/  @!P2 SYNCS.ARRIVE.TRANS64.A1T0 RZ, [UR21+0x68], RZ ;  /* 0x000068ffffffa9a7 */ /* 0x000fe20008100015 */
[----:B------:R-:W-:-:S06]  /*1fe0*/  UISETP.GT.AND UP0, UPT, UR51, UR50, UPT ;  /* 0x000000323300728c */ /* 0x000fcc000bf04270 */
[----:B--23--:R1:W2:Y:S03]  /*1ff0*/  SYNCS.PHASECHK.TRANS64.TRYWAIT P1, [UR4+0x10], R0 ;  /* 0x00001000ff0075a7 */ /* 0x00c2a60008021104 */
[----:B------:R-:W-:Y:S05]  /*2000*/  BRA.U !UP0, `(.L_x_34) ;  /* 0x0000000508087547 */ /* 0x000fea000b800000 */
[----:B------:R-:W-:Y:S01]  /*2010*/  UIADD3 UR13, UPT, UPT, UR54, UR7, URZ ;  /* 0x00000007360d7290 */ /* 0x000fe2000fffe0ff */
[----:B------:R-:W-:-:S11]  /*2020*/  UMOV UR5, UR29 ;  /* 0x0000001d00057c82 */ /* 0x000fd60008000000 */
.L_x_42:
[----:B------:R-:W-:Y:S01]  /*2030*/  ULEA UR33, UR5, UR21, 0x3 ;  /* 0x0000001505217291 */ /* 0x000fe2000f8e18ff */
[----:B--2---:R-:W-:Y:S01]  /*2040*/  @!P4 MOV R2, 0x14000 ;  /* 0x000140000002c802 */ /* 0x004fe20000000f00 */
[----:B--23--:R-:W-:Y:S10]  /*2050*/  @P1 BRA `(.L_x_35) ;  /* 0x00000000000c1947 */ /* 0x00cff40003800000 */
[----:B------:R-:W-:-:S04]  /*2060*/  SHF.L.U32 R3, R12, 0x1f, RZ ;  /* 0x0000001f0c037819 */ /* 0x000fc800000006ff */
[----:B------:R-:W2:Y:S02]  /*2070*/  SYNCS.PHASECHK.TRANS64.TRYWAIT P0, [UR33+0x10], R3 ;  /* 0x00001003ff0075a7 */ /* 0x000ea40008001121 */
[----:B--2---:R-:W-:Y:S05]  /*2080*/  @!P0 BRA `(.L_x_36) ;  /* 0x0000007800a88947 */ /* 0x004fea0003800000 */
.L_x_35:
[----:B------:R2:W-:Y:S01]  /*2090*/  @!P4 SYNCS.ARRIVE.TRANS64 RZ, [UR33], R2 ;  /* 0x00000002ffffc9a7 */ /* 0x0005e20008000021 */
[----:B------:R-:W-:-:S04]  /*20a0*/  ULOP3.LUT UR4, UR40, 0x2, URZ, 0xfc, !UPT ;  /* 0x0000000228047892 */ /* 0x000fc8000f8efcff */
[----:B------:R-:W-:-:S09]  /*20b0*/  UISETP.NE.AND UP0, UPT, UR4, 0x2, UPT ;  /* 0x000000020400788c */ /* 0x000fd2000bf05270 */
[----:B------:R-:W-:Y:S05]  /*20c0*/  BRA.U UP0, `(.L_x_37) ;  /* 0x0000000100047547 */ /* 0x000fea000b800000 */
[----:B------:R-:W-:Y:S05]  /*20d0*/  BPT.TRAP 0x1 ;  /* 0x000000040000795c */ /* 0x000fea0000300000 */
.L_x_37:
[----:B------:R-:W-:Y:S04]  /*20e0*/  BSSY.RECONVERGENT B0, `(.L_x_38) ;  /* 0x0000003000007945 */ /* 0x000fe80003800200 */
[----:B------:R-:W-:Y:S05]  /*20f0*/  @P3 BRA `(.L_x_39) ;  /* 0x0000000000043947 */ /* 0x000fea0003800000 */
[----:B------:R-:W-:Y:S05]  /*2100*/  BPT.TRAP 0x1 ;  /* 0x000000040000795c */ /* 0x000fea0000300000 */
.L_x_39:
[----:B------:R-:W-:Y:S05]  /*2110*/  BSYNC.RECONVERGENT B0 ;  /* 0x0000000000007941 */ /* 0x000fea0003800200 */
.L_x_38:
        /* <DEDUP_REMOVED lines=44> */
.L_x_41:
[----:B------:R-:W-:Y:S05]  /*23e0*/  BSYNC.RECONVERGENT B0 ;  /* 0x0000000000007941 */ /* 0x000fea0003800200 */
.L_x_40:
[----:B------:R-:W-:Y:S01]  /*23f0*/  UIADD3 UR7, UPT, UPT, UR7, 0x1, URZ ;  /* 0x0000000107077890 */ /* 0x000fe2000fffe0ff */
[----:B------:R-:W-:-:S03]  /*2400*/  UMOV UR5, UR29 ;  /* 0x0000001d00057c82 */ /* 0x000fc60008000000 */
[----:B------:R-:W-:-:S09]  /*2410*/  UISETP.NE.AND UP0, UPT, UR7, UR13, UPT ;  /* 0x0000000d0700728c */ /* 0x000fd2000bf05270 */
[----:B------:R-:W-:Y:S05]  /*2420*/  BRA.U UP0, `(.L_x_42) ;  /* 0xfffffffd00007547 */ /* 0x000fea000b83ffff */
.L_x_34:
[C---:B------:R-:W-:Y:S01]  /*2430*/  LEA R3, R11.reuse, UR21, 0x3 ;  /* 0x000000150b037c11 */ /* 0x040fe2000f8e18ff */
[----:B------:R-:W-:Y:S01]  /*2440*/  NOP ;  /* 0x0000000000007918 */ /* 0x000fe20000000000 */
[----:B-1----:R-:W-:Y:S02]  /*2450*/  SHF.L.U32 R0, R10, 0x1f, RZ ;  /* 0x0000001f0a007819 */ /* 0x002fe400000006ff */
[----:B------:R-:W-:Y:S02]  /*2460*/  LEA R5, R11, UR21, 0x4 ;  /* 0x000000150b057c11 */ /* 0x000fe4000f8e20ff */
[----:B------:R-:W1:Y:S02]  /*2470*/  SYNCS.PHASECHK.TRANS64.TRYWAIT P0, [R3+URZ+0x70], R0 ;  /* 0x00007000030075a7 */ /* 0x000e6400080011ff */
[----:B-1----:R-:W-:Y:S05]  /*2480*/  @!P0 BRA `(.L_x_43) ;  /* 0x0000007400c08947 */ /* 0x002fea0003800000 */
.L_x_143:
[----:B------:R-:W4:Y:S01]  /*2490*/  LDS.128 R4, [R5+0x100] ;  /* 0x0001000005047984 */ /* 0x000f220000000c00 */
[----:B------:R-:W-:Y:S01]  /*24a0*/  UISETP.GE.AND UP0, UPT, UR42, 0x1, UPT ;  /* 0x000000012a00788c */ /* 0x000fe2000bf06270 */
[----:B------:R-:W-:Y:S01]  /*24b0*/  @!PT LDS RZ, [RZ] ;  /* 0x00000000fffff984 */ /* 0x000fe20000000800 */
[----:B------:R-:W-:Y:S01]  /*24c0*/  @!PT LDS RZ, [RZ] ;  /* 0x00000000fffff984 */ /* 0x000fe20000000800 */
[----:B------:R-:W-:Y:S01]  /*24d0*/  @!PT LDS RZ, [RZ] ;  /* 0x00000000fffff984 */ /* 0x000fe20000000800 */
[----:B------:R-:W-:Y:S01]  /*24e0*/  @!PT LDS RZ, [RZ] ;  /* 0x00000000fffff984 */ /* 0x000fe20000000800 */
[----:B------:R1:W-:Y:S06]  /*24f0*/  MEMBAR.ALL.CTA ;  /* 0x0000000000007992 */ /* 0x0003ec0000008000 */
[----:B-1----:R-:W1:Y:S01]  /*2500*/  FENCE.VIEW.ASYNC.S ;  /* 0x00000000000073c6 */ /* 0x002e620000000000 */
[----:B----4-:R-:W-:-:S13]  /*2510*/  LOP3.LUT P0, RZ, R6, 0x1, RZ, 0xc0, !PT ;  /* 0x0000000106ff7812 */ /* 0x010fda000780c0ff */
[----:B-1----:R-:W-:Y:S01]  /*2520*/  VOTEU.ANY UP1, P0 ;  /* 0x0000000000ff7886 */ /* 0x002fe20000020100 */
[----:B------:R-:W-:-:S13]  /*2530*/  PLOP3.LUT P0, PT, PT, PT, UP1, 0x80, 0x8 ;  /* 0x000000000008781c */ /* 0x000fda0003f0f018 */
[----:B------:R-:W-:Y:S02]  /*2540*/  @P0 LOP3.LUT R0, R5, 0xffff, RZ, 0xc0, !PT ;  /* 0x0000ffff05000812 */ /* 0x000fe400078ec0ff */
[----:B--2---:R-:W-:Y:S02]  /*2550*/  @P0 MOV R2, R4 ;  /* 0x0000000400020202 */ /* 0x004fe40000000f00 */
[----:B------:R-:W-:Y:S01]  /*2560*/  @P0 R2UR UR5, R0 ;  /* 0x00000000000502ca */ /* 0x000fe200000e0000 */
[----:B------:R-:W-:Y:S01]  /*2570*/  VIADD R0, R3, 0x80 ;  /* 0x0000008003007836 */ /* 0x000fe20000000000 */
[----:B------:R-:W-:Y:S02]  /*2580*/  @P0 SHF.R.U32.HI R4, RZ, 0x10, R5 ;  /* 0x00000010ff040819 */ /* 0x000fe40000011605 */
[----:B------:R-:W-:Y:S02]  /*2590*/  @P0 R2UR UR6, R2 ;  /* 0x00000000020602ca */ /* 0x000fe400000e0000 */
[----:B------:R-:W-:-:S02]  /*25a0*/  PRMT R0, RZ, 0x654, R0 ;  /* 0x00000654ff007816 */ /* 0x000fc40000000000 */
[----:B------:R-:W-:Y:S02]  /*25b0*/  @P0 R2UR UR4, R4 ;  /* 0x00000000040402ca */ /* 0x000fe400000e0000 */
[----:B------:R1:W-:Y:S03]  /*25c0*/  SYNCS.ARRIVE.TRANS64.RED.A1T0 RZ, [R0+URZ], RZ ;  /* 0x000000ff00ff79a7 */ /* 0x0003e600081004ff */
[----:B------:R-:W-:-:S04]  /*25d0*/  @UP1 UMOV UR41, UR5 ;  /* 0x0000000500291c82 */ /* 0x000fc80008000000 */
[----:B------:R-:W-:-:S04]  /*25e0*/  @UP1 UMOV UR43, UR6 ;  /* 0x00000006002b1c82 */ /* 0x000fc80008000000 */
[----:B------:R-:W-:Y:S01]  /*25f0*/  @UP1 UMOV UR36, UR4 ;  /* 0x0000000400241c82 */ /* 0x000fe20008000000 */
[----:B------:R-:W-:Y:S05]  /*2600*/  BRA.U !UP0, `(.L_x_44) ;  /* 0x0000000108d47547 */ /* 0x000fea000b800000 */
[----:B------:R-:W2:Y:S01]  /*2610*/  LDCU.128 UR12, c[0x0][0xb10] ;  /* 0x00016200ff0c77ac */ /* 0x000ea20008000c00 */
[----:B------:R-:W4:Y:S01]  /*2620*/  LDCU UR22, c[0x0][0xb20] ;  /* 0x00016400ff1677ac */ /* 0x000f220008000800 */
[----:B------:R-:W3:Y:S01]  /*2630*/  LDCU UR20, c[0x0][0xb0c] ;  /* 0x00016180ff1477ac */ /* 0x000ee20008000800 */
[----:B------:R-:W1:Y:S01]  /*2640*/  LDCU.64 UR8, c[0x0][0xb28] ;  /* 0x00016500ff0877ac */ /* 0x000e620008000a00 */
[----:B------:R-:W-:Y:S02]  /*2650*/  UISETP.NE.AND UP3, UPT, UR42, 0x1, UPT ;  /* 0x000000012a00788c */ /* 0x000fe4000bf65270 */
[----:B--2---:R-:W-:Y:S02]  /*2660*/  UIMAD.WIDE.U32 UR6, UR48, UR15, URZ ;  /* 0x0000000f300672a5 */ /* 0x004fe4000f8e00ff */
[----:B------:R-:W-:Y:S02]  /*2670*/  UIMAD.WIDE.U32 UR4, UR49, UR12, URZ ;  /* 0x0000000c310472a5 */ /* 0x000fe4000f8e00ff */
[----:B------:R-:W-:-:S02]  /*2680*/  UISETP.NE.AND UP0, UPT, UR14, 0x1, UPT ;  /* 0x000000010e00788c */ /* 0x000fc4000bf05270 */
[----:B------:R-:W-:Y:S01]  /*2690*/  UIMAD.WIDE.U32 UR18, UR41, UR15, URZ ;  /* 0x0000000f291272a5 */ /* 0x000fe2000f8e00ff */
[----:B------:R-:W-:Y:S02]  /*26a0*/  UMOV UR6, UR7 ;  /* 0x0000000700067c82 */ /* 0x000fe40008000000 */
[----:B------:R-:W-:Y:S01]  /*26b0*/  UMOV UR4, UR5 ;  /* 0x0000000500047c82 */ /* 0x000fe20008000000 */
[----:B----4-:R-:W-:Y:S02]  /*26c0*/  USHF.R.U32.HI UR6, URZ, UR22, UR6 ;  /* 0x00000016ff067299 */ /* 0x010fe40008011606 */
[----:B---3--:R-:W-:Y:S02]  /*26d0*/  UISETP.NE.AND UP2, UPT, UR20, 0x1, UPT ;  /* 0x000000011400788c */ /* 0x008fe4000bf45270 */
[----:B------:R-:W-:Y:S02]  /*26e0*/  USHF.R.U32.HI UR4, URZ, UR13, UR4 ;  /* 0x0000000dff047299 */ /* 0x000fe40008011604 */
[----:B------:R-:W-:-:S02]  /*26f0*/  USEL UR5, UR48, UR6, !UP0 ;  /* 0x0000000630057287 */ /* 0x000fc4000c000000 */
[----:B------:R-:W-:Y:S02]  /*2700*/  USEL UR6, UR49, UR4, !UP2 ;  /* 0x0000000431067287 */ /* 0x000fe4000d000000 */
[----:B-1----:R-:W-:Y:S01]  /*2710*/  UIMAD.WIDE.U32 UR10, UR5, UR8, URZ ;  /* 0x00000008050a72a5 */ /* 0x002fe2000f8e00ff */
[----:B------:R-:W-:Y:S01]  /*2720*/  UMOV UR4, UR19 ;  /* 0x0000001300047c82 */ /* 0x000fe20008000000 */
[----:B------:R-:W-:Y:S02]  /*2730*/  UIMAD.WIDE.U32 UR16, UR43, UR12, URZ ;  /* 0x0000000c2b1072a5 */ /* 0x000fe4000f8e00ff */
[----:B------:R-:W-:-:S03]  /*2740*/  UIMAD.WIDE.U32 UR18, UR6, UR8, URZ ;  /* 0x00000008061272a5 */ /* 0x000fc6000f8e00ff */
[----:B------:R-:W-:Y:S01]  /*2750*/  UMOV UR10, UR11 ;  /* 0x0000000b000a7c82 */ /* 0x000fe20008000000 */
[----:B------:R-:W-:Y:S02]  /*2760*/  USHF.R.U32.HI UR4, URZ, UR22, UR4 ;  /* 0x00000016ff047299 */ /* 0x000fe40008011604 */
[----:B------:R-:W-:Y:S01]  /*2770*/  @UP3 USHF.R.U32.HI UR5, URZ, UR9, UR10 ;  /* 0x00000009ff053299 */ /* 0x000fe2000801160a */
[----:B------:R-:W-:Y:S01]  /*2780*/  UMOV UR16, UR17 ;  /* 0x0000001100107c82 */ /* 0x000fe20008000000 */
[----:B------:R-:W-:Y:S01]  /*2790*/  UMOV UR18, UR19 ;  /* 0x0000001300127c82 */ /* 0x000fe20008000000 */
[----:B------:R-:W-:Y:S02]  /*27a0*/  USHF.R.U32.HI UR13, URZ, UR13, UR16 ;  /* 0x0000000dff0d7299 */ /* 0x000fe40008011610 */
[----:B------:R-:W-:Y:S02]  /*27b0*/  USEL UR4, UR41, UR4, !UP0 ;  /* 0x0000000429047287 */ /* 0x000fe4000c000000 */
[----:B------:R-:W-:-:S02]  /*27c0*/  @UP3 USHF.R.U32.HI UR6, URZ, UR9, UR18 ;  /* 0x00000009ff063299 */ /* 0x000fc40008011612 */
[----:B------:R-:W-:Y:S02]  /*27d0*/  UIMAD UR7, UR42, UR5, URZ ;  /* 0x000000052a0772a4 */ /* 0x000fe4000f8e02ff */
[----:B------:R-:W-:Y:S02]  /*27e0*/  USEL UR5, UR43, UR13, !UP2 ;  /* 0x0000000d2b057287 */ /* 0x000fe4000d000000 */
[----:B------:R-:W-:Y:S02]  /*27f0*/  UIMAD UR10, UR42, UR6, URZ ;  /* 0x000000062a0a72a4 */ /* 0x000fe4000f8e02ff */
[----:B------:R-:W-:Y:S02]  /*2800*/  UISETP.GE.AND UP0, UPT, UR4, UR7, UPT ;  /* 0x000000070400728c */ /* 0x000fe4000bf06270 */
[----:B------:R-:W-:Y:S02]  /*2810*/  UIMAD.WIDE.U32 UR12, UR4, UR8, URZ ;  /* 0x00000008040c72a5 */ /* 0x000fe4000f8e00ff */
[----:B------:R-:W-:-:S02]  /*2820*/  UISETP.GE.OR UP0, UPT, UR5, UR10, UP0 ;  /* 0x0000000a0500728c */ /* 0x000fc40008706670 */
        /* <DEDUP_REMOVED lines=19> */
.L_x_44:
[----:B------:R-:W2:Y:S02]  /*2960*/  LDCU UR4, c[0x0][0xb30] ;  /* 0x00016600ff0477ac */ /* 0x000ea40008000800 */
[----:B--2---:R-:W-:-:S09]  /*2970*/  UISETP.NE.AND UP0, UPT, UR4, 0x1, UPT ;  /* 0x000000010400788c */ /* 0x004fd2000bf05270 */
[----:B------:R-:W-:Y:S05]  /*2980*/  BRA.U UP0, `(.L_x_45) ;  /* 0x0000000100447547 */ /* 0x000fea000b800000 */
[----:B------:R-:W2:Y:S01]  /*2990*/  LDCU.128 UR8, c[0x0][0xb10] ;  /* 0x00016200ff0877ac */ /* 0x000ea20008000c00 */
[----:B------:R-:W4:Y:S01]  /*29a0*/  LDCU UR12, c[0x0][0xb0c] ;  /* 0x00016180ff0c77ac */ /* 0x000f220008000800 */
[----:B------:R-:W1:Y:S01]  /*29b0*/  LDCU UR13, c[0x0][0xb20] ;  /* 0x00016400ff0d77ac */ /* 0x000e620008000800 */
[----:B--2---:R-:W-:Y:S02]  /*29c0*/  UIMAD.WIDE.U32 UR6, UR43, UR8, URZ ;  /* 0x000000082b0672a5 */ /* 0x004fe4000f8e00ff */
[----:B------:R-:W-:Y:S02]  /*29d0*/  UIMAD.WIDE.U32 UR4, UR41, UR11, URZ ;  /* 0x0000000b290472a5 */ /* 0x000fe4000f8e00ff */
[----:B----4-:R-:W-:Y:S02]  /*29e0*/  UISETP.NE.AND UP2, UPT, UR12, 0x1, UPT ;  /* 0x000000010c00788c */ /* 0x010fe4000bf45270 */
[----:B------:R-:W-:Y:S01]  /*29f0*/  UISETP.NE.AND UP0, UPT, UR10, 0x1, UPT ;  /* 0x000000010a00788c */ /* 0x000fe2000bf05270 */
[----:B------:R-:W-:-:S02]  /*2a00*/  UMOV UR6, UR7 ;  /* 0x0000000700067c82 */ /* 0x000fc40008000000 */
[----:B------:R-:W-:Y:S01]  /*2a10*/  UMOV UR4, UR5 ;  /* 0x0000000500047c82 */ /* 0x000fe20008000000 */
[----:B------:R-:W-:Y:S02]  /*2a20*/  USHF.R.U32.HI UR9, URZ, UR9, UR6 ;  /* 0x00000009ff097299 */ /* 0x000fe40008011606 */
[----:B-1----:R-:W-:Y:S02]  /*2a30*/  USHF.R.U32.HI UR4, URZ, UR13, UR4 ;  /* 0x0000000dff047299 */ /* 0x002fe40008011604 */
[----:B------:R-:W-:Y:S02]  /*2a40*/  USEL UR5, UR43, UR9, !UP2 ;  /* 0x000000092b057287 */ /* 0x000fe4000d000000 */
[----:B------:R-:W-:-:S04]  /*2a50*/  USEL UR4, UR41, UR4, !UP0 ;  /* 0x0000000429047287 */ /* 0x000fc8000c000000 */
[----:B------:R-:W-:Y:S02]  /*2a60*/  UIADD3 UR6, UPT, UPT, UR5, -UR4, URZ ;  /* 0x8000000405067290 */ /* 0x000fe4000fffe0ff */
[----:B------:R-:W-:Y:S02]  /*2a70*/  UIADD3 UR4, UPT, UPT, -UR5, UR4, URZ ;  /* 0x0000000405047290 */ /* 0x000fe4000fffe1ff */
[----:B------:R-:W-:Y:S02]  /*2a80*/  UIMAD UR41, UR6, UR10, UR41 ;  /* 0x0000000a062972a4 */ /* 0x000fe4000f8e0229 */
[----:B------:R-:W-:-:S12]  /*2a90*/  UIMAD UR43, UR4, UR12, UR43 ;  /* 0x0000000c042b72a4 */ /* 0x000fd8000f8e022b */
.L_x_45:
[----:B------:R-:W-:Y:S01]  /*2aa0*/  VIADD R11, R11, 0x1 ;  /* 0x000000010b0b7836 */ /* 0x000fe20000000000 */
[----:B------:R-:W-:Y:S01]  /*2ab0*/  R2UR UR4, R83 ;  /* 0x00000000530472ca */ /* 0x000fe200000e0000 */
[----:B------:R-:W-:Y:S01]  /*2ac0*/  UIADD3 UR16, UPT, UPT, UR43, UR63, URZ ;  /* 0x0000003f2b107290 */ /* 0x000fe2000fffe0ff */
[----:B------:R-:W-:Y:S02]  /*2ad0*/  PLOP3.LUT P2, PT, PT, PT, PT, 0x80, 0x8 ;  /* 0x000000000008781c */ /* 0x000fe40003f4f070 */
[----:B------:R-:W-:-:S04]  /*2ae0*/  ISETP.NE.AND P0, PT, R11, 0x2, PT ;  /* 0x000000020b00780c */ /* 0x000fc80003f05270 */
[----:B------:R-:W-:Y:S02]  /*2af0*/  SEL R3, RZ, 0x1, P0 ;  /* 0x00000001ff037807 */ /* 0x000fe40000000000 */
[----:B------:R-:W-:Y:S02]  /*2b00*/  SEL R11, R11, RZ, P0 ;  /* 0x000000ff0b0b7207 */ /* 0x000fe40000000000 */
[----:B------:R-:W-:Y:S01]  /*2b10*/  LOP3.LUT R10, R10, R3, RZ, 0x3c, !PT ;  /* 0x000000030a0a7212 */ /* 0x000fe200078e3cff */
[----:B------:R-:W-:Y:S01]  /*2b20*/  UIADD3 UR20, UPT, UPT, UR41, UR4, URZ ;  /* 0x0000000429147290 */ /* 0x000fe2000fffe0ff */
[----:B------:R-:W-:Y:S11]  /*2b30*/  BRA.U UP1, `(.L_x_46) ;  /* 0xffffffed01a47547 */ /* 0x000ff6000b83ffff */
[----:B------:R-:W-:Y:S01]  /*2b40*/  UIADD3 UR21, UPT, UPT, UR21, 0x10, URZ ;  /* 0x0000001015157890 */ /* 0x000fe2000fffe0ff */
[----:B------:R-:W-:-:S03]  /*2b50*/  SHF.L.U32 R3, R12, 0x1f, RZ ;  /* 0x0000001f0c037819 */ /* 0x000fc600000006ff */
[----:B------:R-:W-:-:S09]  /*2b60*/  ULEA UR4, UR29, UR21, 0x3 ;  /* 0x000000151d047291 */ /* 0x000fd2000f8e18ff */
[----:B------:R-:W2:Y:S02]  /*2b70*/  SYNCS.PHASECHK.TRANS64.TRYWAIT P0, [UR4], R3 ;  /* 0x00000003ff0075a7 */ /* 0x000ea40008001104 */
[----:B--2---:R-:W-:Y:S05]  /*2b80*/  @!P0 BRA `(.L_x_47) ;  /* 0x0000007000148947 */ /* 0x004fea0003800000 */
.L_x_145:
[----:B------:R-:W-:-:S04]  /*2b90*/  UIADD3 UR4, UPT, UPT, UR29, 0x1, URZ ;  /* 0x000000011d047890 */ /* 0x000fc8000fffe0ff */
[----:B------:R-:W-:-:S04]  /*2ba0*/  UISETP.NE.AND UP0, UPT, UR4, 0x2, UPT ;  /* 0x000000020400788c */ /* 0x000fc8000bf05270 */
[----:B------:R-:W-:Y:S02]  /*2bb0*/  USEL UR5, URZ, 0x1, UP0 ;  /* 0x00000001ff057887 */ /* 0x000fe40008000000 */
[----:B------:R-:W-:-:S04]  /*2bc0*/  USEL UR4, UR4, URZ, UP0 ;  /* 0x000000ff04047287 */ /* 0x000fc80008000000 */
[----:B------:R-:W-:Y:S01]  /*2bd0*/  ULEA UR4, UR4, UR21, 0x3 ;  /* 0x0000001504047291 */ /* 0x000fe2000f8e18ff */
[----:B-1----:R-:W-:-:S04]  /*2be0*/  LOP3.LUT R3, R12, UR5, RZ, 0x3c, !PT ;  /* 0x000000050c037c12 */ /* 0x002fc8000f8e3cff */
[----:B------:R-:W-:Y:S01]  /*2bf0*/  SHF.L.U32 R3, R3, 0x1f, RZ ;  /* 0x0000001f03037819 */ /* 0x000fe200000006ff */
[----:B------:R-:W-:-:S07]  /*2c00*/  IMAD.U32 R0, RZ, RZ, UR4 ;  /* 0x00000004ff007e24 */ /* 0x000fce000f8e00ff */
.L_x_48:
[----:B-1----:R1:W2:Y:S02]  /*2c10*/  SYNCS.PHASECHK.TRANS64.TRYWAIT P0, [R0+URZ], R3 ;  /* 0x00000003000075a7 */ /* 0x0022a400080011ff */
[----:B--2---:R-:W-:Y:S05]  /*2c20*/  @!P0 NANOSLEEP.SYNCS 0x989680 ;  /* 0x009896800000895d */ /* 0x004fea0003900000 */
[----:B------:R-:W2:Y:S02]  /*2c30*/  @!P0 SYNCS.PHASECHK.TRANS64 P0, [R0+URZ], R3 ;  /* 0x00000003000085a7 */ /* 0x000ea400080010ff */
[----:B--2---:R-:W-:Y:S05]  /*2c40*/  @P0 EXIT ;  /* 0x000000000000094d */ /* 0x004fea0003800000 */
[----:B------:R-:W-:Y:S05]  /*2c50*/  BRA `(.L_x_48) ;  /* 0xfffffffc00ec7947 */ /* 0x000fea000383ffff */
.L_x_22:
[----:B------:R-:W-:-:S04]  /*2c60*/  UISETP.NE.AND UP0, UPT, UR52, URZ, UPT ;  /* 0x000000ff3400728c */ /* 0x000fc8000bf05270 */
[----:B------:R-:W-:-:S09]  /*2c70*/  UISETP.NE.OR UP0, UPT, UR17, 0x1, UP0 ;  /* 0x000000011100788c */ /* 0x000fd20008705670 */
[----:B------:R-:W-:Y:S05]  /*2c80*/  BRA.U UP0, `(.L_x_49) ;  /* 0x0000000500487547 */ /* 0x000fea000b800000 */
[----:B------:R-:W-:Y:S01]  /*2c90*/  ISETP.GE.U32.AND P2, PT, R0, 0x8, PT ;  /* 0x000000080000780c */ /* 0x000fe20003f46070 */
[----:B------:R-:W-:Y:S01]  /*2ca0*/  IMAD.MOV.U32 R12, RZ, RZ, 0x1 ;  /* 0x00000001ff0c7424 */ /* 0x000fe200078e00ff */
[----:B------:R-:W-:Y:S02]  /*2cb0*/  CS2R R10, SRZ ;  /* 0x00000000000a7805 */ /* 0x000fe4000001ff00 */
[----:B------:R-:W-:Y:S01]  /*2cc0*/  CS2R R8, SRZ ;  /* 0x0000000000087805 */ /* 0x000fe2000001ff00 */
[----:B------:R-:W-:Y:S01]  /*2cd0*/  UMOV UR6, 0x400 ;  /* 0x0000040000067882 */ /* 0x000fe20000000000 */
[----:B------:R-:W-:Y:S01]  /*2ce0*/  UMOV UR5, URZ ;  /* 0x000000ff00057c82 */ /* 0x000fe20008000000 */
[----:B------:R-:W-:-:S12]  /*2cf0*/  ULEA UR6, UR52, UR6, 0x18 ;  /* 0x0000000634067291 */ /* 0x000fd8000f8ec0ff */
.L_x_53:
[----:B------:R-:W-:Y:S02]  /*2d00*/  LEA R2, R8, UR6, 0x3 ;  /* 0x0000000608027c11 */ /* 0x000fe4000f8e18ff */
[----:B------:R-:W-:-:S03]  /*2d10*/  SHF.L.U32 R5, R9, 0x1f, RZ ;  /* 0x0000001f09057819 */ /* 0x000fc600000006ff */
[----:B------:R-:W-:Y:S01]  /*2d20*/  VIADD R4, R2, 0xe0 ;  /* 0x000000e002047836 */ /* 0x000fe20000000000 */
[----:B------:R-:W2:Y:S02]  /*2d30*/  SYNCS.PHASECHK.TRANS64.TRYWAIT P0, [R2+URZ+0xd0], R5 ;  /* 0x0000d005020075a7 */ /* 0x000ea400080011ff */
[----:B--2---:R-:W-:Y:S05]  /*2d40*/  @!P0 BRA `(.L_x_50) ;  /* 0x0000006c00bc8947 */ /* 0x004fea0003800000 */
.L_x_146:
[----:B------:R-:W-:Y:S01]  /*2d50*/  ULEA UR4, UR5, UR6, 0x3 ;  /* 0x0000000605047291 */ /* 0x000fe2000f8e18ff */
[----:B------:R-:W-:Y:S02]  /*2d60*/  PRMT R4, RZ, 0x654, R4 ;  /* 0x00000654ff047816 */ /* 0x000fe40000000004 */
[----:B--2---:R-:W-:Y:S01]  /*2d70*/  SHF.L.U32 R5, R12, 0x1f, RZ ;  /* 0x0000001f0c057819 */ /* 0x004fe200000006ff */
[----:B------:R-:W-:Y:S01]  /*2d80*/  UIADD3 UR7, UPT, UPT, UR4, 0x70, URZ ;  /* 0x0000007004077890 */ /* 0x000fe2000fffe0ff */
[----:B------:R2:W-:Y:S05]  /*2d90*/  SYNCS.ARRIVE.TRANS64.RED.A1T0 RZ, [R4+URZ], RZ ;  /* 0x000000ff04ff79a7 */ /* 0x0005ea00081004ff */
[----:B------:R-:W-:Y:S01]  /*2da0*/  IMAD.U32 R7, RZ, RZ, UR7 ;  /* 0x00000007ff077e24 */ /* 0x000fe2000f8e00ff */
[----:B------:R-:W3:Y:S04]  /*2db0*/  SYNCS.PHASECHK.TRANS64.TRYWAIT P0, [UR4+0x80], R5 ;  /* 0x00008005ff0075a7 */ /* 0x000ee80008001104 */
[----:B------:R-:W-:Y:S01]  /*2dc0*/  PRMT R6, R0, 0x654, R7 ;  /* 0x0000065400067816 */ /* 0x000fe20000000007 */
[----:B--2---:R-:W-:Y:S01]  /*2dd0*/  @!P2 IMAD.MOV.U32 R4, RZ, RZ, 0x10 ;  /* 0x00000010ff04a424 */ /* 0x004fe200078e00ff */
[----:B---3--:R-:W-:Y:S06]  /*2de0*/  @!P0 BRA `(.L_x_51) ;  /* 0x0000006c00a88947 */ /* 0x008fec0003800000 */
.L_x_148:
[----:B------:R-:W-:Y:S01]  /*2df0*/  ULEA UR8, UR5, UR6, 0x4 ;  /* 0x0000000605087291 */ /* 0x000fe2000f8e20ff */
[----:B------:R-:W-:Y:S01]  /*2e00*/  SEL R3, R6, R3, !P2 ;  /* 0x0000000306037207 */ /* 0x000fe20005000000 */
[----:B------:R-:W-:Y:S01]  /*2e10*/  UIADD3 UR9, UPT, UPT, UR4, 0x70, URZ ;  /* 0x0000007004097890 */ /* 0x000fe2000fffe0ff */
[----:B--2---:R-:W-:Y:S01]  /*2e20*/  LEA R2, R11, UR6, 0x3 ;  /* 0x000000060b027c11 */ /* 0x004fe2000f8e18ff */
[----:B------:R-:W-:Y:S01]  /*2e30*/  UIADD3 UR8, UPT, UPT, UR8, 0x100, URZ ;  /* 0x0000010008087890 */ /* 0x000fe2000fffe0ff */
[----:B------:R-:W-:Y:S01]  /*2e40*/  SHF.L.U32 R5, R10, 0x1f, RZ ;  /* 0x0000001f0a057819 */ /* 0x000fe200000006ff */
[----:B------:R2:W-:Y:S01]  /*2e50*/  @!P2 SYNCS.ARRIVE.TRANS64.RED RZ, [R3+URZ], R4 ;  /* 0x0000000403ffa9a7 */ /* 0x0005e200080004ff */
[----:B------:R-:W-:Y:S01]  /*2e60*/  UIADD3 UR4, UPT, UPT, UR5, 0x1, URZ ;  /* 0x0000000105047890 */ /* 0x000fe2000fffe0ff */
[----:B------:R-:W-:-:S03]  /*2e70*/  VIADD R8, R8, 0x1 ;  /* 0x0000000108087836 */ /* 0x000fc60000000000 */
[----:B------:R-:W-:Y:S02]  /*2e80*/  UISETP.NE.AND UP0, UPT, UR4, 0x2, UPT ;  /* 0x000000020400788c */ /* 0x000fe4000bf05270 */
[----:B------:R-:W-:Y:S06]  /*2e90*/  UGETNEXTWORKID.BROADCAST [UR8], [UR9] ;  /* 0x00000000080073ca */ /* 0x000fec0008000100 */
[----:B------:R-:W-:Y:S01]  /*2ea0*/  USEL UR7, URZ, 0x1, UP0 ;  /* 0x00000001ff077887 */ /* 0x000fe20008000000 */
[----:B------:R-:W-:Y:S01]  /*2eb0*/  ISETP.NE.AND P0, PT, R8, 0x2, PT ;  /* 0x000000020800780c */ /* 0x000fe20003f05270 */
[----:B------:R-:W-:Y:S01]  /*2ec0*/  USEL UR5, UR4, URZ, UP0 ;  /* 0x000000ff04057287 */ /* 0x000fe20008000000 */
[----:B------:R-:W3:Y:S03]  /*2ed0*/  SYNCS.PHASECHK.TRANS64.TRYWAIT P1, [R2+URZ+0x70], R5 ;  /* 0x00007005020075a7 */ /* 0x000ee600080211ff */
[----:B------:R-:W-:Y:S01]  /*2ee0*/  LOP3.LUT R12, R12, UR7, RZ, 0x3c, !PT ;  /* 0x000000070c0c7c12 */ /* 0x000fe2000f8e3cff */
[----:B--23--:R-:W-:Y:S07]  /*2ef0*/  @!P1 BRA `(.L_x_52) ;  /* 0x0000006c007c9947 */ /* 0x00cfee0003800000 */
.L_x_149:
[C---:B------:R-:W-:Y:S01]  /*2f00*/  LEA R4, R11.reuse, UR6, 0x4 ;  /* 0x000000060b047c11 */ /* 0x040fe2000f8e20ff */
[----:B--2---:R-:W-:Y:S01]  /*2f10*/  VIADD R2, R2, 0x80 ;  /* 0x0000008002027836 */ /* 0x004fe20000000000 */
[----:B------:R-:W-:Y:S01]  /*2f20*/  SEL R8, R8, RZ, P0 ;  /* 0x000000ff08087207 */ /* 0x000fe20000000000 */
[----:B------:R-:W-:-:S03]  /*2f30*/  VIADD R11, R11, 0x1 ;  /* 0x000000010b0b7836 */ /* 0x000fc60000000000 */
[----:B------:R-:W2:Y:S01]  /*2f40*/  LDS.128 R4, [R4+0x100] ;  /* 0x0001000004047984 */ /* 0x000ea20000000c00 */
[----:B------:R-:W-:Y:S02]  /*2f50*/  PRMT R2, RZ, 0x654, R2 ;  /* 0x00000654ff027816 */ /* 0x000fe40000000002 */
[C---:B------:R-:W-:Y:S01]  /*2f60*/  ISETP.NE.AND P1, PT, R11.reuse, 0x2, PT ;  /* 0x000000020b00780c */ /* 0x040fe20003f25270 */
[----:B------:R-:W-:Y:S01]  /*2f70*/  @!PT LDS RZ, [RZ] ;  /* 0x00000000fffff984 */ /* 0x000fe20000000800 */
[----:B------:R-:W-:Y:S01]  /*2f80*/  @!PT LDS RZ, [RZ] ;  /* 0x00000000fffff984 */ /* 0x000fe20000000800 */
[----:B------:R-:W-:Y:S01]  /*2f90*/  @!PT LDS RZ, [RZ] ;  /* 0x00000000fffff984 */ /* 0x000fe20000000800 */
[----:B------:R-:W-:Y:S01]  /*2fa0*/  @!PT LDS RZ, [RZ] ;  /* 0x00000000fffff984 */ /* 0x000fe20000000800 */
[----:B------:R3:W-:Y:S06]  /*2fb0*/  MEMBAR.ALL.CTA ;  /* 0x0000000000007992 */ /* 0x0007ec0000008000 */
[----:B---3--:R-:W3:Y:S01]  /*2fc0*/  FENCE.VIEW.ASYNC.S ;  /* 0x00000000000073c6 */ /* 0x008ee20000000000 */
[----:B------:R-:W-:Y:S01]  /*2fd0*/  SEL R11, R11, RZ, P1 ;  /* 0x000000ff0b0b7207 */ /* 0x000fe20000800000 */
[----:B---3--:R3:W-:Y:S01]  /*2fe0*/  SYNCS.ARRIVE.TRANS64.RED.A1T0 RZ, [R2+URZ], RZ ;  /* 0x000000ff02ff79a7 */ /* 0x0087e200081004ff */
[----:B--2---:R-:W-:-:S02]  /*2ff0*/  LOP3.LUT P3, RZ, R6, 0x1, RZ, 0xc0, !PT ;  /* 0x0000000106ff7812 */ /* 0x004fc4000786c0ff */
[----:B------:R-:W-:-:S04]  /*3000*/  SEL R5, RZ, 0x1, P1 ;  /* 0x00000001ff057807 */ /* 0x000fc80000800000 */
[----:B------:R-:W-:Y:S02]  /*3010*/  LOP3.LUT R10, R10, R5, RZ, 0x3c, !PT ;  /* 0x000000050a0a7212 */ /* 0x000fe400078e3cff */
[----:B---3--:R-:W-:-:S04]  /*3020*/  SEL R2, RZ, 0x1, P0 ;  /* 0x00000001ff027807 */ /* 0x008fc80000000000 */
[----:B------:R-:W-:Y:S01]  /*3030*/  LOP3.LUT R9, R9, R2, RZ, 0x3c, !PT ;  /* 0x0000000209097212 */ /* 0x000fe200078e3cff */
[----:B------:R-:W-:Y:S06]  /*3040*/  @P3 BRA `(.L_x_53) ;  /* 0xfffffffc002c3947 */ /* 0x000fec000383ffff */
[----:B------:R-:W-:Y:S01]  /*3050*/  ULEA UR4, UR5, UR6, 0x3 ;  /* 0x0000000605047291 */ /* 0x000fe2000f8e18ff */
[----:B------:R-:W-:-:S08]  /*3060*/  SHF.L.U32 R3, R12, 0x1f, RZ ;  /* 0x0000001f0c037819 */ /* 0x000fd000000006ff */
[----:B------:R-:W2:Y:S02]  /*3070*/  SYNCS.PHASECHK.TRANS64 P0, [UR4+0x80], R3 ;  /* 0x00008003ff0075a7 */ /* 0x000ea40008001004 */
[----:B--2---:R-:W-:Y:S05]  /*3080*/  @P0 BRA `(.L_x_54) ;  /* 0x0000000000080947 */ /* 0x004fea0003800000 */
[----:B------:R-:W2:Y:S02]  /*3090*/  SYNCS.PHASECHK.TRANS64.TRYWAIT P0, [UR4+0x80], R3 ;  /* 0x00008003ff0075a7 */ /* 0x000ea40008001104 */
[----:B--2---:R-:W-:Y:S05]  /*30a0*/  @!P0 BRA `(.L_x_55) ;  /* 0x0000006c00248947 */ /* 0x004fea0003800000 */
.L_x_54:
[----:B------:R-:W-:-:S04]  /*30b0*/  UIADD3 UR7, UPT, UPT, UR5, 0x1, URZ ;  /* 0x0000000105077890 */ /* 0x000fc8000fffe0ff */
[----:B------:R-:W-:-:S04]  /*30c0*/  UISETP.NE.AND UP0, UPT, UR7, 0x2, UPT ;  /* 0x000000020700788c */ /* 0x000fc8000bf05270 */
[----:B------:R-:W-:Y:S02]  /*30d0*/  USEL UR8, URZ, 0x1, UP0 ;  /* 0x00000001ff087887 */ /* 0x000fe40008000000 */
[----:B------:R-:W-:-:S04]  /*30e0*/  USEL UR7, UR7, URZ, UP0 ;  /* 0x000000ff07077287 */ /* 0x000fc80008000000 */
[----:B------:R-:W-:Y:S01]  /*30f0*/  ULEA UR7, UR7, UR6, 0x3 ;  /* 0x0000000607077291 */ /* 0x000fe2000f8e18ff */
[----:B--2---:R-:W-:-:S04]  /*3100*/  LOP3.LUT R3, R12, UR8, RZ, 0x3c, !PT ;  /* 0x000000080c037c12 */ /* 0x004fc8000f8e3cff */
[----:B------:R-:W-:-:S04]  /*3110*/  SHF.L.U32 R0, R3, 0x1f, RZ ;  /* 0x0000001f03007819 */ /* 0x000fc800000006ff */
[----:B------:R-:W2:Y:S02]  /*3120*/  SYNCS.PHASECHK.TRANS64 P0, [UR7+0x80], R0 ;  /* 0x00008000ff0075a7 */ /* 0x000ea40008001007 */
[----:B-12---:R-:W-:Y:S05]  /*3130*/  @P0 EXIT ;  /* 0x000000000000094d */ /* 0x006fea0003800000 */
[----:B------:R-:W-:Y:S02]  /*3140*/  SHF.L.U32 R3, R3, 0x1f, RZ ;  /* 0x0000001f03037819 */ /* 0x000fe400000006ff */
[----:B------:R-:W-:-:S07]  /*3150*/  MOV R0, UR7 ;  /* 0x0000000700007c02 */ /* 0x000fce0008000f00 */
.L_x_56:
[----:B-1----:R1:W2:Y:S02]  /*3160*/  SYNCS.PHASECHK.TRANS64.TRYWAIT P0, [R0+URZ+0x80], R3 ;  /* 0x00008003000075a7 */ /* 0x0022a400080011ff */
[----:B--2---:R-:W-:Y:S05]  /*3170*/  @!P0 NANOSLEEP.SYNCS 0x989680 ;  /* 0x009896800000895d */ /* 0x004fea0003900000 */
[----:B------:R-:W2:Y:S02]  /*3180*/  @!P0 SYNCS.PHASECHK.TRANS64 P0, [R0+URZ+0x80], R3 ;  /* 0x00008003000085a7 */ /* 0x000ea400080010ff */
[----:B--2---:R-:W-:Y:S05]  /*3190*/  @P0 EXIT ;  /* 0x000000000000094d */ /* 0x004fea0003800000 */
[----:B------:R-:W-:Y:S05]  /*31a0*/  BRA `(.L_x_56) ;  /* 0xfffffffc00ec7947 */ /* 0x000fea000383ffff */
.L_x_49:
[----:B------:R-:W-:Y:S05]  /*31b0*/  BRA.U UP5, `(.L_x_57) ;  /* 0x0000001105447547 */ /* 0x000fea000b800000 */
[----:B------:R-:W-:Y:S01]  /*31c0*/  UMOV UR4, 0x40 ;  /* 0x0000004000047882 */ /* 0x000fe20000000000 */
[----:B------:R-:W-:Y:S01]  /*31d0*/  NOP ;  /* 0x0000000000007918 */ /* 0x000fe20000000000 */
[----:B------:R-:W-:Y:S01]  /*31e0*/  ULEA UR5, UR52, UR4, 0x18 ;  /* 0x0000000434057291 */ /* 0x000fe2000f8ec0ff */
[----:B------:R-:W-:Y:S02]  /*31f0*/  UMOV UR6, 0x400 ;  /* 0x0000040000067882 */ /* 0x000fe40000000000 */
[----:B------:R-:W-:-:S06]  /*3200*/  ULEA UR6, UR52, UR6, 0x18 ;  /* 0x0000000634067291 */ /* 0x000fcc000f8ec0ff */
[----:B------:R-:W2:Y:S02]  /*3210*/  LDS.U8 R0, [UR5+0x1c] ;  /* 0x00001c05ff007984 */ /* 0x000ea40008000000 */
[----:B--2---:R-:W-:-:S13]  /*3220*/  ISETP.NE.AND P0, PT, R0, RZ, PT ;  /* 0x000000ff0000720c */ /* 0x004fda0003f05270 */
[----:B------:R-:W-:Y:S05]  /*3230*/  @P0 BRA `(.L_x_58) ;  /* 0x0000000000580947 */ /* 0x000fea0003800000 */
[----:B------:R-:W-:-:S13]  /*3240*/  ELECT P0, URZ, PT ;  /* 0x0000000000ff782f */ /* 0x000fda0003800000 */
[----:B------:R-:W-:Y:S05]  /*3250*/  @!P0 BRA `(.L_x_59) ;  /* 0x0000000000608947 */ /* 0x000fea0003800000 */
[----:B------:R-:W-:Y:S01]  /*3260*/  UMOV UR4, 0x10 ;  /* 0x0000001000047882 */ /* 0x000fe20000000000 */
[----:B------:R-:W-:Y:S01]  /*3270*/  HFMA2 R0, -RZ, RZ, 0, 5.9604644775390625e-08 ;  /* 0x00000001ff007431 */ /* 0x000fe200000001ff */
[----:B------:R-:W-:-:S03]  /*3280*/  MOV R3, 0xffff ;  /* 0x0000ffff00037802 */ /* 0x000fc60000000f00 */
[----:B------:R-:W-:Y:S04]  /*3290*/  DEPBAR.LE SB2, 0x36 ;  /* 0x0000ad800000791a */ /* 0x000fe80000000000 */
[----:B------:R-:W2:Y:S02]  /*32a0*/  UTCATOMSWS.FIND_AND_SET.ALIGN UP0, UR4, UR4 ;  /* 0x00000004000475e3 */ /* 0x000ea40008000800 */
[----:B--2---:R-:W-:Y:S01]  /*32b0*/  MOV R4, UR4 ;  /* 0x0000000400047c02 */ /* 0x004fe20008000f00 */
[----:B------:R-:W-:Y:S06]  /*32c0*/  BRA.U UP0, `(.L_x_60) ;  /* 0x0000000100187547 */ /* 0x000fec000b800000 */
.L_x_61:
[----:B------:R-:W-:Y:S05]  /*32d0*/  NANOSLEEP 0x64 ;  /* 0x000000640000795d */ /* 0x000fea0003800000 */
[----:B------:R-:W-:-:S05]  /*32e0*/  UMOV UR4, 0x10 ;  /* 0x0000001000047882 */ /* 0x000fca0000000000 */
[----:B------:R-:W-:Y:S04]  /*32f0*/  DEPBAR.LE SB2, 0x36 ;  /* 0x0000ad800000791a */ /* 0x000fe80000000000 */
[----:B------:R-:W2:Y:S02]  /*3300*/  UTCATOMSWS.FIND_AND_SET.ALIGN UP0, UR4, UR4 ;  /* 0x00000004000475e3 */ /* 0x000ea40008000800 */
[----:B--2---:R-:W-:Y:S01]  /*3310*/  MOV R4, UR4 ;  /* 0x0000000400047c02 */ /* 0x004fe20008000f00 */
[----:B------:R-:W-:Y:S05]  /*3320*/  BRA.U !UP0, `(.L_x_61) ;  /* 0xfffffffd08e87547 */ /* 0x000fea000b83ffff */
.L_x_60:
[-C--:B------:R-:W-:Y:S02]  /*3330*/  SHF.L.U32 R3, R3, R4.reuse, RZ ;  /* 0x0000000403037219 */ /* 0x080fe400000006ff */
[----:B------:R-:W-:Y:S01]  /*3340*/  SHF.L.U32 R0, R0, R4, RZ ;  /* 0x0000000400007219 */ /* 0x000fe200000006ff */
[----:B------:R-:W-:Y:S02]  /*3350*/  IMAD.SHL.U32 R4, R4, 0x20, RZ ;  /* 0x0000002004047824 */ /* 0x000fe400078e00ff */
[----:B------:R2:W-:Y:S04]  /*3360*/  ATOMS.OR RZ, [UR5+0x14], R3 ;  /* 0x00001403ffff798c */ /* 0x0005e8000b000005 */
[----:B------:R2:W-:Y:S04]  /*3370*/  ATOMS.OR RZ, [UR5+0x18], R0 ;  /* 0x00001800ffff798c */ /* 0x0005e8000b000005 */
[----:B------:R2:W-:Y:S01]  /*3380*/  STS [UR6+0x120], R4 ;  /* 0x00012004ff007988 */ /* 0x0005e20008000806 */
[----:B------:R-:W-:Y:S05]  /*3390*/  BRA `(.L_x_59) ;  /* 0x0000000000107947 */ /* 0x000fea0003800000 */
.L_x_58:
[----:B------:R-:W-:Y:S02]  /*33a0*/  MOV R0, 0xffffffff ;  /* 0xffffffff00007802 */ /* 0x000fe40000000f00 */
[----:B------:R-:W-:-:S03]  /*33b0*/  MOV R4, 0x33e0 ;  /* 0x000033e000047802 */ /* 0x000fc60000000f00 */
[----:B------:R2:W-:Y:S04]  /*33c0*/  STS [UR6+0x120], R0 ;  /* 0x00012000ff007988 */ /* 0x0005e80008000806 */
[----:B-12--5:R-:W-:Y:S05]  /*33d0*/  CALL.REL.NOINC `($__internal_1_$__cuda_sm10x_tcgen05_guardrail_trap_phase_invalid_during_alloc) ;  /* 0x0000007000707944 */ /* 0x026fea0003c00000 */
.L_x_59:
[----:B------:R-:W-:Y:S05]  /*33e0*/  WARPSYNC.ALL ;  /* 0x0000000000007948 */ /* 0x000fea0003800000 */
[----:B------:R-:W3:Y:S01]  /*33f0*/  S2UR UR4, SR_CgaCtaId ;  /* 0x00000000000479c3 */ /* 0x000ee20000008800 */
[----:B------:R-:W-:Y:S01]  /*3400*/  UMOV UR41, 0x400 ;  /* 0x0000040000297882 */ /* 0x000fe20000000000 */
[----:B------:R-:W-:-:S06]  /*3410*/  NOP ;  /* 0x0000000000007918 */ /* 0x000fcc0000000000 */
[----:B------:R-:W-:Y:S06]  /*3420*/  BAR.ARV 0x6, 0xa0 ;  /* 0x0182800000007b1d */ /* 0x000fec0000002000 */
[----:B------:R-:W4:Y:S01]  /*3430*/  LDCU UR6, c[0x0][0x38c] ;  /* 0x00007180ff0677ac */ /* 0x000f220008000800 */
[----:B------:R-:W-:Y:S01]  /*3440*/  LOP3.LUT R2, R2, 0xffff, RZ, 0xc0, !PT ;  /* 0x0000ffff02027812 */ /* 0x000fe200078ec0ff */
[----:B------:R-:W-:Y:S01]  /*3450*/  IMAD.MOV.U32 R11, RZ, RZ, 0x1 ;  /* 0x00000001ff0b7424 */ /* 0x000fe200078e00ff */
[----:B------:R-:W-:Y:S01]  /*3460*/  CS2R R8, SRZ ;  /* 0x0000000000087805 */ /* 0x000fe2000001ff00 */
[----:B------:R-:W1:Y:S01]  /*3470*/  LDCU UR7, c[0x0][0x38c] ;  /* 0x00007180ff0777ac */ /* 0x000e620008000800 */
[----:B------:R-:W-:Y:S01]  /*3480*/  R2UR UR42, R2 ;  /* 0x00000000022a72ca */ /* 0x000fe200000e0000 */
[----:B------:R-:W-:Y:S01]  /*3490*/  IMAD.MOV.U32 R10, RZ, RZ, RZ ;  /* 0x000000ffff0a7224 */ /* 0x000fe200078e00ff */
[----:B------:R-:W-:Y:S01]  /*34a0*/  UMOV UR45, URZ ;  /* 0x000000ff002d7c82 */ /* 0x000fe20008000000 */
[----:B------:R-:W-:Y:S01]  /*34b0*/  UMOV UR39, URZ ;  /* 0x000000ff00277c82 */ /* 0x000fe20008000000 */
[----:B---3--:R-:W-:Y:S01]  /*34c0*/  ULEA UR41, UR4, UR41, 0x18 ;  /* 0x0000002904297291 */ /* 0x008fe2000f8ec0ff */
[----:B------:R-:W-:Y:S01]  /*34d0*/  UMOV UR62, 0x0 ;  /* 0x00000000003e7882 */ /* 0x000fe20000000000 */
[----:B------:R-:W-:-:S02]  /*34e0*/  UMOV UR63, 0x4400490 ;  /* 0x04400490003f7882 */ /* 0x000fc40000000000 */
[----:B------:R-:W-:Y:S02]  /*34f0*/  UIADD3 UR5, UPT, UPT, UR41, 0x8800, URZ ;  /* 0x0000880029057890 */ /* 0x000fe4000fffe0ff */
[----:B------:R-:W-:Y:S02]  /*3500*/  UIADD3 UR4, UPT, UPT, UR41, 0x10800, URZ ;  /* 0x0001080029047890 */ /* 0x000fe4000fffe0ff */
[----:B----4-:R-:W-:Y:S01]  /*3510*/  UIADD3 UR6, UPT, UPT, UR6, 0x7f, URZ ;  /* 0x0000007f06067890 */ /* 0x010fe2000fffe0ff */
[----:B--2---:R-:W2:Y:S01]  /*3520*/  LDS R0, [UR41+0x120] ;  /* 0x00012029ff007984 */ /* 0x004ea20008000800 */
[----:B------:R-:W-:Y:S02]  /*3530*/  USHF.R.U32.HI UR5, URZ, 0x4, UR5 ;  /* 0x00000004ff057899 */ /* 0x000fe40008011605 */
[----:B------:R-:W-:Y:S02]  /*3540*/  USHF.R.S32.HI UR47, URZ, 0x1f, UR6 ;  /* 0x0000001fff2f7899 */ /* 0x000fe40008011406 */
[----:B------:R-:W-:-:S02]  /*3550*/  USHF.R.U32.HI UR4, URZ, 0x4, UR4 ;  /* 0x00000004ff047899 */ /* 0x000fc40008011604 */
[----:B------:R-:W-:Y:S02]  /*3560*/  ULEA.HI UR47, UR47, UR6, URZ, 0x7 ;  /* 0x000000062f2f7291 */ /* 0x000fe4000f8f38ff */
[----:B------:R-:W-:Y:S02]  /*3570*/  ULOP3.LUT UR5, UR5, 0x3fff, URZ, 0xc0, !UPT ;  /* 0x00003fff05057892 */ /* 0x000fe4000f8ec0ff */
[----:B------:R-:W-:Y:S02]  /*3580*/  USHF.R.S32.HI UR47, URZ, 0x7, UR47 ;  /* 0x00000007ff2f7899 */ /* 0x000fe4000801142f */
[----:B------:R-:W-:Y:S02]  /*3590*/  ULOP3.LUT UR4, UR4, 0x3fff, URZ, 0xc0, !UPT ;  /* 0x00003fff04047892 */ /* 0x000fe4000f8ec0ff */
[----:B------:R-:W-:Y:S01]  /*35a0*/  UISETP.LT.AND UP0, UPT, UR47, 0x1, UPT ;  /* 0x000000012f00788c */ /* 0x000fe2000bf01270 */
[----:B------:R-:W-:Y:S01]  /*35b0*/  UMOV UR60, 0x0 ;  /* 0x00000000003c7882 */ /* 0x000fe20000000000 */
[----:B------:R-:W-:-:S02]  /*35c0*/  UMOV UR61, 0x4400490 ;  /* 0x04400490003d7882 */ /* 0x000fc40000000000 */
[----:B------:R-:W-:Y:S01]  /*35d0*/  USEL UR64, UR47, 0x1, !UP0 ;  /* 0x000000012f407887 */ /* 0x000fe2000c000000 */
[----:B------:R-:W-:Y:S01]  /*35e0*/  UMOV UR58, 0x0 ;  /* 0x00000000003a7882 */ /* 0x000fe20000000000 */
[----:B------:R-:W-:Y:S01]  /*35f0*/  UMOV UR59, 0x4400490 ;  /* 0x04400490003b7882 */ /* 0x000fe20000000000 */
[----:B------:R-:W-:Y:S01]  /*3600*/  UMOV UR56, 0x0 ;  /* 0x0000000000387882 */ /* 0x000fe20000000000 */
[----:B------:R-:W-:Y:S01]  /*3610*/  UMOV UR57, 0x4400490 ;  /* 0x0440049000397882 */ /* 0x000fe20000000000 */
[----:B------:R-:W-:Y:S01]  /*3620*/  UMOV UR54, 0x0 ;  /* 0x0000000000367882 */ /* 0x000fe20000000000 */
[----:B------:R-:W-:Y:S01]  /*3630*/  UMOV UR55, 0x4400490 ;  /* 0x0440049000377882 */ /* 0x000fe20000000000 */
[----:B------:R-:W-:Y:S01]  /*3640*/  UMOV UR52, 0x0 ;  /* 0x0000000000347882 */ /* 0x000fe20000000000 */
[----:B------:R-:W-:Y:S01]  /*3650*/  UMOV UR53, 0x4400490 ;  /* 0x0440049000357882 */ /* 0x000fe20000000000 */
[----:B------:R-:W-:Y:S02]  /*3660*/  ULOP3.LUT UR43, UR5, 0x10000, URZ, 0xfc, !UPT ;  /* 0x00010000052b7892 */ /* 0x000fe4000f8efcff */
[----:B------:R-:W-:-:S02]  /*3670*/  ULOP3.LUT UR44, UR4, 0x10000, URZ, 0xfc, !UPT ;  /* 0x00010000042c7892 */ /* 0x000fc4000f8efcff */
[----:B------:R-:W-:Y:S02]  /*3680*/  UIADD3 UR64, UPT, UPT, -UR64, URZ, URZ ;  /* 0x000000ff40407290 */ /* 0x000fe4000fffe1ff */
[----:B-1----:R-:W-:Y:S01]  /*3690*/  UISETP.GE.AND UP4, UPT, UR7, 0x1, UPT ;  /* 0x000000010700788c */ /* 0x002fe2000bf86270 */
[----:B------:R-:W-:Y:S01]  /*36a0*/  UMOV UR50, 0x0 ;  /* 0x0000000000327882 */ /* 0x000fe20000000000 */
[----:B------:R-:W-:Y:S01]  /*36b0*/  UMOV UR51, 0x4400490 ;  /* 0x0440049000337882 */ /* 0x000fe20000000000 */
[----:B------:R-:W-:Y:S01]  /*36c0*/  UMOV UR48, 0x0 ;  /* 0x0000000000307882 */ /* 0x000fe20000000000 */
[----:B--2---:R-:W-:Y:S01]  /*36d0*/  R2UR UR65, R0 ;  /* 0x00000000004172ca */ /* 0x004fe200000e0000 */
[----:B------:R-:W-:-:S14]  /*36e0*/  UMOV UR49, 0x4400490 ;  /* 0x0440049000317882 */ /* 0x000fdc0000000000 */
.L_x_68:
[----:B------:R-:W-:Y:S02]  /*36f0*/  LEA R0, R10, UR41, 0x3 ;  /* 0x000000290a007c11 */ /* 0x000fe4000f8e18ff */
[----:B------:R-:W-:Y:S02]  /*3700*/  SHF.L.U32 R5, R9, 0x1f, RZ ;  /* 0x0000001f09057819 */ /* 0x000fe400000006ff */
[----:B------:R-:W-:Y:S01]  /*3710*/  PLOP3.LUT P0, PT, PT, PT, UP4, 0x80, 0x8 ;  /* 0x000000000008781c */ /* 0x000fe20003f0f048 */
[----:B------:R-:W-:Y:S01]  /*3720*/  VIADD R3, R0, 0x80 ;  /* 0x0000008000037836 */ /* 0x000fe20000000000 */
[----:B-1----:R-:W1:Y:S02]  /*3730*/  SYNCS.PHASECHK.TRANS64.TRYWAIT P1, [R0+URZ+0x70], R5 ;  /* 0x00007005000075a7 */ /* 0x002e6400080211ff */
[----:B-1-3--:R-:W-:Y:S09]  /*3740*/  @!P1 BRA `(.L_x_62) ;  /* 0x0000006400949947 */ /* 0x00aff20003800000 */
.L_x_151:
[----:B------:R-:W-:Y:S01]  /*3750*/  LEA R4, R10, UR41, 0x4 ;  /* 0x000000290a047c11 */ /* 0x000fe2000f8e20ff */
[----:B------:R-:W-:Y:S01]  /*3760*/  @UP4 ULEA UR4, UR39, UR41, 0x3 ;  /* 0x0000002927044291 */ /* 0x000fe2000f8e18ff */
[----:B------:R-:W-:Y:S01]  /*3770*/  PLOP3.LUT P2, PT, PT, PT, PT, 0x80, 0x8 ;  /* 0x000000000008781c */ /* 0x000fe20003f4f070 */
[----:B------:R-:W-:Y:S01]  /*3780*/  ULEA UR46, UR45, UR41, 0x3 ;  /* 0x000000292d2e7291 */ /* 0x000fe2000f8e18ff */
[----:B------:R-:W-:Y:S02]  /*3790*/  PRMT R3, RZ, 0x654, R3 ;  /* 0x00000654ff037816 */ /* 0x000fe40000000003 */
[----:B-1----:R-:W1:Y:S01]  /*37a0*/  LDS.128 R4, [R4+0x100] ;  /* 0x0001000004047984 */ /* 0x002e620000000c00 */
[----:B------:R-:W-:Y:S02]  /*37b0*/  @P0 SHF.L.U32 R2, R8, 0x1f, RZ ;  /* 0x0000001f08020819 */ /* 0x000fe400000006ff */
[----:B------:R-:W-:Y:S01]  /*37c0*/  SHF.L.U32 R0, R11, 0x1f, RZ ;  /* 0x0000001f0b007819 */ /* 0x000fe200000006ff */
[----:B------:R-:W-:Y:S01]  /*37d0*/  @!PT LDS RZ, [RZ] ;  /* 0x00000000fffff984 */ /* 0x000fe20000000800 */
[----:B------:R-:W-:Y:S01]  /*37e0*/  @!PT LDS RZ, [RZ] ;  /* 0x00000000fffff984 */ /* 0x000fe20000000800 */
[----:B------:R-:W-:Y:S01]  /*37f0*/  @!PT LDS RZ, [RZ] ;  /* 0x00000000fffff984 */ /* 0x000fe20000000800 */
[----:B------:R-:W-:Y:S01]  /*3800*/  @!PT LDS RZ, [RZ] ;  /* 0x00000000fffff984 */ /* 0x000fe20000000800 */
[----:B------:R2:W-:Y:S06]  /*3810*/  MEMBAR.ALL.CTA ;  /* 0x0000000000007992 */ /* 0x0005ec0000008000 */
[----:B--2---:R-:W2:Y:S02]  /*3820*/  FENCE.VIEW.ASYNC.S ;  /* 0x00000000000073c6 */ /* 0x004ea40000000000 */
[----:B--2---:R2:W-:Y:S01]  /*3830*/  SYNCS.ARRIVE.TRANS64.RED.A1T0 RZ, [R3+URZ], RZ ;  /* 0x000000ff03ff79a7 */ /* 0x0045e200081004ff */
[----:B------:R2:W3:Y:S01]  /*3840*/  @P0 SYNCS.PHASECHK.TRANS64.TRYWAIT P2, [UR4], R2 ;  /* 0x00000002ff0005a7 */ /* 0x0004e20008041104 */
[----:B------:R-:W-:Y:S01]  /*3850*/  ULEA.HI UR4, UR45, UR45, URZ, 0x1 ;  /* 0x0000002d2d047291 */ /* 0x000fe2000f8f08ff */
[----:B-1----:R-:W-:-:S03]  /*3860*/  LOP3.LUT P1, RZ, R6, 0x1, RZ, 0xc0, !PT ;  /* 0x0000000106ff7812 */ /* 0x002fc6000782c0ff */
[----:B------:R-:W-:Y:S02]  /*3870*/  USHF.L.U32 UR5, UR4, 0x7, URZ ;  /* 0x0000000704057899 */ /* 0x000fe400080006ff */
[----:B------:R-:W-:Y:S02]  /*3880*/  ULOP3.LUT UR36, UR4, 0xffe, URZ, 0xc0, !UPT ;  /* 0x00000ffe04247892 */ /* 0x000fe4000f8ec0ff */
[----:B------:R-:W-:Y:S02]  /*3890*/  ULOP3.LUT UR4, UR5, 0xffffff00, URZ, 0xc0, !UPT ;  /* 0xffffff0005047892 */ /* 0x000fe4000f8ec0ff */
[----:B------:R-:W-:Y:S02]  /*38a0*/  UIADD3 UR36, UPT, UPT, -UR36, UR45, URZ ;  /* 0x0000002d24247290 */ /* 0x000fe4000fffe1ff */
[----:B------:R-:W-:Y:S01]  /*38b0*/  UIADD3 UR4, UPT, UPT, UR65, UR4, URZ ;  /* 0x0000000441047290 */ /* 0x000fe2000fffe0ff */
[----:B------:R-:W1:Y:S03]  /*38c0*/  SYNCS.PHASECHK.TRANS64.TRYWAIT P0, [UR46+0xb0], R0 ;  /* 0x0000b000ff0075a7 */ /* 0x000e66000800112e */
[----:B------:R-:W-:Y:S01]  /*38d0*/  ULEA UR36, UR36, UR4, 0x14 ;  /* 0x0000000424247291 */ /* 0x000fe2000f8ea0ff */
[----:B-123--:R-:W-:Y:S11]  /*38e0*/  @!P0 BRA `(.L_x_63) ;  /* 0x0000006400408947 */ /* 0x00eff60003800000 */
.L_x_153:
[----:B------:R-:W-:Y:S01]  /*38f0*/  IADD3 R10, PT, PT, R10, 0x1, RZ ;  /* 0x000000010a0a7810 */ /* 0x000fe20007ffe0ff */
[----:B------:R-:W-:Y:S06]  /*3900*/  BRA.U !UP4, `(.L_x_64) ;  /* 0x000000050c107547 */ /* 0x000fec000b800000 */
[----:B------:R-:W-:Y:S01]  /*3910*/  UPLOP3.LUT UP2, UPT, UPT, UPT, UPT, 0x40, 0x4 ;  /* 0x000000000004789c */ /* 0x000fe20003f4e870 */
[----:B------:R-:W-:Y:S01]  /*3920*/  UMOV UR38, UR64 ;  /* 0x0000004000267c82 */ /* 0x000fe20008000000 */
[----:B------:R-:W-:Y:S01]  /*3930*/  UMOV UR37, UR47 ;  /* 0x0000002f00257c82 */ /* 0x000fe20008000000 */
[----:B------:R-:W-:-:S08]  /*3940*/  UMOV UR5, UR39 ;  /* 0x0000002700057c82 */ /* 0x000fd00008000000 */
.L_x_67:
[----:B------:R-:W-:Y:S02]  /*3950*/  UIADD3 UR38, UPT, UPT, UR38, 0x1, URZ ;  /* 0x0000000126267890 */ /* 0x000fe4000fffe0ff */
[----:B------:R-:W-:Y:S02]  /*3960*/  ULEA UR7, UR5, UR41, 0x3 ;  /* 0x0000002905077291 */ /* 0x000fe4000f8e18ff */
[----:B------:R-:W-:Y:S01]  /*3970*/  UISETP.NE.AND UP3, UPT, UR38, URZ, UPT ;  /* 0x000000ff2600728c */ /* 0x000fe2000bf65270 */
[----:B--23--:R-:W-:Y:S10]  /*3980*/  @P2 BRA `(.L_x_65) ;  /* 0x00000000000c2947 */ /* 0x00cff40003800000 */
[----:B-1----:R-:W-:Y:S04]  /*3990*/  SHF.L.U32 R3, R8, 0x1f, RZ ;  /* 0x0000001f08037819 */ /* 0x002fe800000006ff */
[----:B------:R-:W1:Y:S02]  /*39a0*/  SYNCS.PHASECHK.TRANS64.TRYWAIT P0, [UR7], R3 ;  /* 0x00000003ff0075a7 */ /* 0x000e640008001107 */
[----:B-1----:R-:W-:Y:S05]  /*39b0*/  @!P0 BRA `(.L_x_66) ;  /* 0x0000006400248947 */ /* 0x002fea0003800000 */
.L_x_65:
[----:B------:R-:W-:Y:S01]  /*39c0*/  UISETP.NE.AND UP0, UPT, UR37, 0x1, UPT ;  /* 0x000000012500788c */ /* 0x000fe2000bf05270 */
[----:B------:R-:W-:Y:S01]  /*39d0*/  PLOP3.LUT P2, PT, PT, PT, PT, 0x80, 0x8 ;  /* 0x000000000008781c */ /* 0x000fe20003f4f070 */
[----:B------:R-:W-:Y:S02]  /*39e0*/  UIADD3 UR4, UPT, UPT, UR5, 0x1, URZ ;  /* 0x0000000105047890 */ /* 0x000fe4000fffe0ff */
[----:B------:R-:W-:Y:S02]  /*39f0*/  UIADD3 UR40, UPT, UPT, UR7, 0x10, URZ ;  /* 0x0000001007287890 */ /* 0x000fe4000fffe0ff */
[----:B------:R-:W-:Y:S01]  /*3a00*/  UISETP.NE.AND UP1, UPT, UR4, 0x2, UPT ;  /* 0x000000020400788c */ /* 0x000fe2000bf25270 */
[----:B------:R-:W-:Y:S01]  /*3a10*/  PLOP3.LUT P0, PT, PT, PT, UP0, 0x80, 0x8 ;  /* 0x000000000008781c */ /* 0x000fe20003f0f008 */
[----:B------:R-:W-:Y:S02]  /*3a20*/  UIADD3 UR37, UPT, UPT, UR37, -0x1, URZ ;  /* 0xffffffff25257890 */ /* 0x000fe4000fffe0ff */
[----:B------:R-:W-:Y:S02]  /*3a30*/  USEL UR6, URZ, 0x1, UP1 ;  /* 0x00000001ff067887 */ /* 0x000fe40008800000 */
[----:B------:R-:W-:Y:S01]  /*3a40*/  USEL UR39, UR4, URZ, UP1 ;  /* 0x000000ff04277287 */ /* 0x000fe20008800000 */
[----:B------:R-:W-:Y:S01]  /*3a50*/  UMOV UR7, 0x40004040 ;  /* 0x4000404000077882 */ /* 0x000fe20000000000 */
[----:B------:R-:W-:Y:S02]  /*3a60*/  UMOV UR35, 0x40004040 ;  /* 0x4000404000237882 */ /* 0x000fe40000000000 */
[----:B------:R-:W-:Y:S01]  /*3a70*/  @UP0 ULEA UR4, UR39, UR41, 0x3 ;  /* 0x0000002927040291 */ /* 0x000fe2000f8e18ff */
[----:B------:R-:W-:Y:S01]  /*3a80*/  LOP3.LUT R8, R8, UR6, RZ, 0x3c, !PT ;  /* 0x0000000608087c12 */ /* 0x000fe2000f8e3cff */
[----:B------:R-:W-:Y:S01]  /*3a90*/  ULEA UR6, UR5, UR44, 0xc ;  /* 0x0000002c05067291 */ /* 0x000fe2000f8e60ff */
[----:B------:R-:W-:Y:S02]  /*3aa0*/  UMOV UR33, 0x40004040 ;  /* 0x4000404000217882 */ /* 0x000fe40000000000 */
[----:B-1----:R-:W-:Y:S01]  /*3ab0*/  @P0 SHF.L.U32 R0, R8, 0x1f, RZ ;  /* 0x0000001f08000819 */ /* 0x002fe200000006ff */
[----:B------:R-:W-:Y:S02]  /*3ac0*/  UIADD3 UR34, UPT, UPT, UR6, 0x2, URZ ;  /* 0x0000000206227890 */ /* 0x000fe4000fffe0ff */
[----:B------:R-:W-:Y:S01]  /*3ad0*/  UIADD3 UR30, UPT, UPT, UR6, 0x4, URZ ;  /* 0x00000004061e7890 */ /* 0x000fe2000fffe0ff */
[----:B------:R2:W3:Y:S01]  /*3ae0*/  @P0 SYNCS.PHASECHK.TRANS64.TRYWAIT P2, [UR4], R0 ;  /* 0x00000000ff0005a7 */ /* 0x0004e20008041104 */
[----:B------:R-:W-:Y:S02]  /*3af0*/  ULEA UR4, UR5, UR43, 0xa ;  /* 0x0000002b05047291 */ /* 0x000fe4000f8e50ff */
[----:B------:R-:W-:Y:S02]  /*3b00*/  UIADD3 UR26, UPT, UPT, UR6, 0x6, URZ ;  /* 0x00000006061a7890 */ /* 0x000fe4000fffe0ff */
        /* <DEDUP_REMOVED lines=10> */
[----:B------:R-:W-:Y:S01]  /*3bb0*/  UIADD3 UR8, UPT, UPT, UR4, 0x206, URZ ;  /* 0x0000020604087890 */ /* 0x000fe2000fffe0ff */
[----:B------:R-:W-:Y:S01]  /*3bc0*/  UMOV UR5, 0x40004040 ;  /* 0x4000404000057882 */ /* 0x000fe20000000000 */
[----:B------:R-:W-:Y:S01]  /*3bd0*/  UMOV UR31, 0x40004040 ;  /* 0x40004040001f7882 */ /* 0x000fe20000000000 */
[----:B------:R1:W-:Y:S01]  /*3be0*/  UTCHMMA gdesc[UR4], gdesc[UR6], tmem[UR36], tmem[UR62], idesc[UR63], UP2 ;  /* 0x00ff3e06040075ea */ /* 0x0003e20009000024 */
[----:B------:R-:W-:Y:S01]  /*3bf0*/  UPLOP3.LUT UP2, UPT, UPT, UPT, UPT, 0x80, 0x8 ;  /* 0x000000000008789c */ /* 0x000fe20003f4f070 */
[----:B------:R2:W-:Y:S01]  /*3c00*/  UTCHMMA gdesc[UR32], gdesc[UR34], tmem[UR36], tmem[UR60], idesc[UR61], UPT ;  /* 0x00ff3c22200075ea */ /* 0x0005e2000b800024 */
[----:B------:R-:W-:Y:S01]  /*3c10*/  UMOV UR29, 0x40004040 ;  /* 0x40004040001d7882 */ /* 0x000fe20000000000 */
[----:B------:R-:W-:Y:S01]  /*3c20*/  UMOV UR27, 0x40004040 ;  /* 0x40004040001b7882 */ /* 0x000fe20000000000 */
        /* <DEDUP_REMOVED lines=12> */
[----:B------:R-:W-:Y:S01]  /*3cf0*/  UMOV UR9, 0x40004040 ;  /* 0x4000404000097882 */ /* 0x000fe20000000000 */
[----:B------:R2:W-:Y:S01]  /*3d00*/  UTCHMMA gdesc[UR12], gdesc[UR14], tmem[UR36], tmem[UR50], idesc[UR51], UPT ;  /* 0x00ff320e0c0075ea */ /* 0x0005e2000b800024 */
[----:B------:R2:W-:Y:S01]  /*3d10*/  UTCHMMA gdesc[UR8], gdesc[UR10], tmem[UR36], tmem[UR48], idesc[UR49], UPT ;  /* 0x00ff300a080075ea */ /* 0x0005e2000b800024 */
[----:B------:R2:W-:Y:S01]  /*3d20*/  UTCBAR.MULTICAST [UR40], URZ, UR42 ;  /* 0x000000ff280073e9 */ /* 0x0005e2000800082a */
[----:B-1----:R-:W-:Y:S01]  /*3d30*/  UMOV UR5, UR39 ;  /* 0x0000002700057c82 */ /* 0x002fe20008000000 */
[----:B------:R-:W-:Y:S05]  /*3d40*/  BRA.U UP3, `(.L_x_67) ;  /* 0xfffffffd03007547 */ /* 0x000fea000b83ffff */
.L_x_64:
[----:B------:R-:W-:Y:S01]  /*3d50*/  UIADD3 UR4, UPT, UPT, UR45, 0x1, URZ ;  /* 0x000000012d047890 */ /* 0x000fe2000fffe0ff */
[C---:B------:R-:W-:Y:S01]  /*3d60*/  ISETP.NE.AND P0, PT, R10.reuse, 0x2, PT ;  /* 0x000000020a00780c */ /* 0x040fe20003f05270 */
[----:B------:R-:W-:Y:S02]  /*3d70*/  UIADD3 UR5, UPT, UPT, UR46, 0x90, URZ ;  /* 0x000000902e057890 */ /* 0x000fe4000fffe0ff */
[----:B------:R-:W-:Y:S01]  /*3d80*/  UISETP.NE.AND UP0, UPT, UR4, 0x4, UPT ;  /* 0x000000040400788c */ /* 0x000fe2000bf05270 */
[----:B-12---:R-:W-:Y:S02]  /*3d90*/  SEL R0, RZ, 0x1, P0 ;  /* 0x00000001ff007807 */ /* 0x006fe40000000000 */
[----:B------:R-:W-:Y:S01]  /*3da0*/  SEL R10, R10, RZ, P0 ;  /* 0x000000ff0a0a7207 */ /* 0x000fe20000000000 */
[----:B------:R-:W-:Y:S01]  /*3db0*/  USEL UR6, URZ, 0x1, UP0 ;  /* 0x00000001ff067887 */ /* 0x000fe20008000000 */
[----:B------:R-:W-:Y:S01]  /*3dc0*/  LOP3.LUT R9, R9, R0, RZ, 0x3c, !PT ;  /* 0x0000000009097212 */ /* 0x000fe200078e3cff */
[----:B------:R-:W-:Y:S01]  /*3dd0*/  USEL UR45, UR4, URZ, UP0 ;  /* 0x000000ff042d7287 */ /* 0x000fe20008000000 */
[----:B------:R1:W-:Y:S03]  /*3de0*/  UTCBAR [UR5], URZ ;  /* 0x000000ff050073e9 */ /* 0x0003e600080000ff */
[----:B------:R-:W-:Y:S01]  /*3df0*/  LOP3.LUT R11, R11, UR6, RZ, 0x3c, !PT ;  /* 0x000000060b0b7c12 */ /* 0x000fe2000f8e3cff */
[----:B------:R-:W-:Y:S07]  /*3e00*/  @P1 BRA `(.L_x_68) ;  /* 0xfffffff800381947 */ /* 0x000fee000383ffff */
[----:B------:R-:W2:Y:S01]  /*3e10*/  S2UR UR8, SR_CgaCtaId ;  /* 0x00000000000879c3 */ /* 0x000ea20000008800 */
[----:B------:R-:W-:Y:S01]  /*3e20*/  ELECT P0, URZ, PT ;  /* 0x0000000000ff782f */ /* 0x000fe20003800000 */
[----:B------:R-:W-:Y:S01]  /*3e30*/  IMAD.MOV.U32 R0, RZ, RZ, 0x1 ;  /* 0x00000001ff007424 */ /* 0x000fe200078e00ff */
[----:B------:R-:W-:Y:S01]  /*3e40*/  UIADD3 UR41, UPT, UPT, UR41, 0xb0, URZ ;  /* 0x000000b029297890 */ /* 0x000fe2000fffe0ff */
[----:B------:R-:W-:Y:S01]  /*3e50*/  SHF.L.U32 R3, R11, 0x1f, RZ ;  /* 0x0000001f0b037819 */ /* 0x000fe200000006ff */
[----:B------:R-:W-:-:S03]  /*3e60*/  UMOV UR4, 0x40 ;  /* 0x0000004000047882 */ /* 0x000fc60000000000 */
[----:B------:R-:W-:Y:S01]  /*3e70*/  UVIRTCOUNT.DEALLOC.SMPOOL 0x80 ;  /* 0x000000800000784c */ /* 0x000fe20000000000 */
[----:B--2---:R-:W-:Y:S02]  /*3e80*/  ULEA UR8, UR8, UR4, 0x18 ;  /* 0x0000000408087291 */ /* 0x004fe4000f8ec0ff */
[----:B------:R-:W-:-:S07]  /*3e90*/  ULEA UR4, UR45, UR41, 0x3 ;  /* 0x000000292d047291 */ /* 0x000fce000f8e18ff */
[----:B------:R2:W-:Y:S02]  /*3ea0*/  @P0 STS.U8 [UR8+0x1c], R0 ;  /* 0x00001c00ff000988 */ /* 0x0005e40008000008 */
[----:B------:R-:W4:Y:S02]  /*3eb0*/  SYNCS.PHASECHK.TRANS64.TRYWAIT P0, [UR4], R3 ;  /* 0x00000003ff0075a7 */ /* 0x000f240008001104 */
[----:B--2-4-:R-:W-:Y:S05]  /*3ec0*/  @!P0 BRA `(.L_x_69) ;  /* 0x0000005c00f88947 */ /* 0x014fea0003800000 */
.L_x_156:
[----:B------:R-:W-:-:S04]  /*3ed0*/  UIADD3 UR4, UPT, UPT, UR45, 0x1, URZ ;  /* 0x000000012d047890 */ /* 0x000fc8000fffe0ff */
[----:B------:R-:W-:-:S04]  /*3ee0*/  UISETP.NE.AND UP0, UPT, UR4, 0x4, UPT ;  /* 0x000000040400788c */ /* 0x000fc8000bf05270 */
[----:B------:R-:W-:Y:S02]  /*3ef0*/  USEL UR6, URZ, 0x1, UP0 ;  /* 0x00000001ff067887 */ /* 0x000fe40008000000 */
[----:B------:R-:W-:-:S04]  /*3f00*/  USEL UR4, UR4, URZ, UP0 ;  /* 0x000000ff04047287 */ /* 0x000fc80008000000 */
[----:B-1----:R-:W-:Y:S01]  /*3f10*/  ULEA UR5, UR4, UR41, 0x3 ;  /* 0x0000002904057291 */ /* 0x002fe2000f8e18ff */
[----:B------:R-:W-:-:S04]  /*3f20*/  LOP3.LUT R2, R11, UR6, RZ, 0x3c, !PT ;  /* 0x000000060b027c12 */ /* 0x000fc8000f8e3cff */
[----:B--2---:R-:W-:-:S04]  /*3f30*/  SHF.L.U32 R3, R2, 0x1f, RZ ;  /* 0x0000001f02037819 */ /* 0x004fc800000006ff */
[----:B------:R-:W1:Y:S02]  /*3f40*/  SYNCS.PHASECHK.TRANS64.TRYWAIT P0, [UR5], R3 ;  /* 0x00000003ff0075a7 */ /* 0x000e640008001105 */
[----:B-1----:R-:W-:Y:S05]  /*3f50*/  @!P0 BRA `(.L_x_70) ;  /* 0x0000005c00ec8947 */ /* 0x002fea0003800000 */
.L_x_158:
[----:B------:R-:W-:-:S04]  /*3f60*/  UIADD3 UR4, UPT, UPT, UR4, 0x1, URZ ;  /* 0x0000000104047890 */ /* 0x000fc8000fffe0ff */
[----:B------:R-:W-:-:S04]  /*3f70*/  UISETP.NE.AND UP0, UPT, UR4, 0x4, UPT ;  /* 0x000000040400788c */ /* 0x000fc8000bf05270 */
[----:B------:R-:W-:Y:S02]  /*3f80*/  USEL UR6, URZ, 0x1, UP0 ;  /* 0x00000001ff067887 */ /* 0x000fe40008000000 */
[----:B------:R-:W-:-:S04]  /*3f90*/  USEL UR4, UR4, URZ, UP0 ;  /* 0x000000ff04047287 */ /* 0x000fc80008000000 */
[----:B------:R-:W-:Y:S01]  /*3fa0*/  ULEA UR5, UR4, UR41, 0x3 ;  /* 0x0000002904057291 */ /* 0x000fe2000f8e18ff */
[----:B------:R-:W-:-:S04]  /*3fb0*/  LOP3.LUT R2, R2, UR6, RZ, 0x3c, !PT ;  /* 0x0000000602027c12 */ /* 0x000fc8000f8e3cff */
[----:B-1----:R-:W-:-:S04]  /*3fc0*/  SHF.L.U32 R3, R2, 0x1f, RZ ;  /* 0x0000001f02037819 */ /* 0x002fc800000006ff */
[----:B------:R-:W1:Y:S02]  /*3fd0*/  SYNCS.PHASECHK.TRANS64.TRYWAIT P0, [UR5], R3 ;  /* 0x00000003ff0075a7 */ /* 0x000e640008001105 */
[----:B-1----:R-:W-:Y:S05]  /*3fe0*/  @!P0 BRA `(.L_x_71) ;  /* 0x0000005c00e08947 */ /* 0x002fea0003800000 */
.L_x_160:
[----:B------:R-:W-:-:S04]  /*3ff0*/  UIADD3 UR4, UPT, UPT, UR4, 0x1, URZ ;  /* 0x0000000104047890 */ /* 0x000fc8000fffe0ff */
[----:B------:R-:W-:-:S04]  /*4000*/  UISETP.NE.AND UP0, UPT, UR4, 0x4, UPT ;  /* 0x000000040400788c */ /* 0x000fc8000bf05270 */
[----:B------:R-:W-:Y:S02]  /*4010*/  USEL UR5, URZ, 0x1, UP0 ;  /* 0x00000001ff057887 */ /* 0x000fe40008000000 */
[----:B------:R-:W-:-:S04]  /*4020*/  USEL UR4, UR4, URZ, UP0 ;  /* 0x000000ff04047287 */ /* 0x000fc80008000000 */
[----:B------:R-:W-:Y:S01]  /*4030*/  ULEA UR4, UR4, UR41, 0x3 ;  /* 0x0000002904047291 */ /* 0x000fe2000f8e18ff */
[----:B-1----:R-:W-:-:S04]  /*4040*/  LOP3.LUT R3, R2, UR5, RZ, 0x3c, !PT ;  /* 0x0000000502037c12 */ /* 0x002fc8000f8e3cff */
[----:B------:R-:W-:-:S04]  /*4050*/  SHF.L.U32 R3, R3, 0x1f, RZ ;  /* 0x0000001f03037819 */ /* 0x000fc800000006ff */
[----:B------:R-:W1:Y:S02]  /*4060*/  SYNCS.PHASECHK.TRANS64.TRYWAIT P0, [UR4], R3 ;  /* 0x00000003ff0075a7 */ /* 0x000e640008001104 */
[----:B-1----:R-:W-:Y:S05]  /*4070*/  @!P0 BRA `(.L_x_72) ;  /* 0x0000005c00d48947 */ /* 0x002fea0003800000 */
.L_x_162:
[----:B------:R-:W-:Y:S01]  /*4080*/  NOP ;  /* 0x0000000000007918 */ /* 0x000fe20000000000 */
[----:B-1----:R-:W1:Y:S01]  /*4090*/  LDS R0, [UR8+0x14] ;  /* 0x00001408ff007984 */ /* 0x002e620008000800 */
[----:B------:R-:W-:Y:S01]  /*40a0*/  ULOP3.LUT UR4, UR65, 0xffff, URZ, 0xc0, !UPT ;  /* 0x0000ffff41047892 */ /* 0x000fe2000f8ec0ff */
[----:B------:R-:W-:Y:S01]  /*40b0*/  UMOV UR5, 0xffff ;  /* 0x0000ffff00057882 */ /* 0x000fe20000000000 */
[----:B------:R-:W-:Y:S02]  /*40c0*/  UMOV UR6, 0x1 ;  /* 0x0000000100067882 */ /* 0x000fe40000000000 */
[----:B------:R-:W-:-:S04]  /*40d0*/  USHF.R.U32.HI UR4, URZ, 0x5, UR4 ;  /* 0x00000005ff047899 */ /* 0x000fc80008011604 */
[----:B------:R-:W-:Y:S02]  /*40e0*/  USHF.L.U32 UR5, UR5, UR4, URZ ;  /* 0x0000000405057299 */ /* 0x000fe400080006ff */
[----:B------:R-:W-:-:S04]  /*40f0*/  USHF.L.U32 UR4, UR6, UR4, URZ ;  /* 0x0000000406047299 */ /* 0x000fc800080006ff */
[----:B-1----:R-:W-:-:S04]  /*4100*/  LOP3.LUT R0, R0, UR5, RZ, 0xc0, !PT ;  /* 0x0000000500007c12 */ /* 0x002fc8000f8ec0ff */
[----:B------:R-:W-:-:S13]  /*4110*/  ISETP.NE.AND P0, PT, R0, UR5, PT ;  /* 0x0000000500007c0c */ /* 0x000fda000bf05270 */
[----:B------:R-:W-:Y:S05]  /*4120*/  @P0 BRA `(.L_x_73) ;  /* 0x0000000000580947 */ /* 0x000fea0003800000 */
[----:B------:R-:W1:Y:S02]  /*4130*/  LDS R0, [UR8+0x18] ;  /* 0x00001808ff007984 */ /* 0x000e640008000800 */
[----:B-1----:R-:W-:-:S04]  /*4140*/  LOP3.LUT R0, R0, UR4, RZ, 0xc0, !PT ;  /* 0x0000000400007c12 */ /* 0x002fc8000f8ec0ff */
[----:B------:R-:W-:-:S13]  /*4150*/  ISETP.NE.AND P0, PT, R0, UR4, PT ;  /* 0x0000000400007c0c */ /* 0x000fda000bf05270 */
[----:B------:R-:W-:Y:S05]  /*4160*/  @P0 BRA `(.L_x_74) ;  /* 0x00000000003c0947 */ /* 0x000fea0003800000 */
[----:B------:R-:W1:Y:S01]  /*4170*/  S2R R2, SR_LANEID ;  /* 0x0000000000027919 */ /* 0x000e620000000000 */
[----:B------:R-:W-:Y:S01]  /*4180*/  ULOP3.LUT UR5, URZ, UR5, URZ, 0x33, !UPT ;  /* 0x00000005ff057292 */ /* 0x000fe2000f8e33ff */
[----:B------:R-:W-:Y:S01]  /*4190*/  LOP3.LUT R4, RZ, UR4, RZ, 0x33, !PT ;  /* 0x00000004ff047c12 */ /* 0x000fe2000f8e33ff */
[----:B------:R-:W-:Y:S02]  /*41a0*/  VOTEU.ANY UR4, UPT, PT ;  /* 0x0000000000047886 */ /* 0x000fe400038e0100 */
[----:B------:R-:W-:Y:S01]  /*41b0*/  UFLO.U32 UR4, UR4 ;  /* 0x00000004000472bd */ /* 0x000fe200080e0000 */
[----:B------:R-:W2:Y:S01]  /*41c0*/  REDUX UR6, R4 ;  /* 0x00000000040673c4 */ /* 0x000ea20000000000 */
[----:B------:R-:W-:-:S06]  /*41d0*/  IMAD.U32 R0, RZ, RZ, UR5 ;  /* 0x00000005ff007e24 */ /* 0x000fcc000f8e00ff */
[----:B------:R4:W-:Y:S01]  /*41e0*/  UTCATOMSWS.AND URZ, UR5 ;  /* 0x0000000500ff79e3 */ /* 0x0009e20008000000 */
[----:B------:R-:W3:Y:S01]  /*41f0*/  REDUX UR7, R0 ;  /* 0x00000000000773c4 */ /* 0x000ee20000000000 */
[----:B-1----:R-:W-:Y:S01]  /*4200*/  ISETP.EQ.U32.AND P0, PT, R2, UR4, PT ;  /* 0x0000000402007c0c */ /* 0x002fe2000bf02070 */
[----:B--2---:R-:W-:Y:S01]  /*4210*/  IMAD.U32 R2, RZ, RZ, UR6 ;  /* 0x00000006ff027e24 */ /* 0x004fe2000f8e00ff */
[----:B---3--:R-:W-:-:S11]  /*4220*/  MOV R3, UR7 ;  /* 0x0000000700037c02 */ /* 0x008fd60008000f00 */
[----:B------:R4:W-:Y:S04]  /*4230*/  @P0 ATOMS.AND RZ, [UR8+0x14], R3 ;  /* 0x00001403ffff098c */ /* 0x0009e8000a800008 */
[----:B------:R4:W-:Y:S01]  /*4240*/  @P0 ATOMS.AND RZ, [UR8+0x18], R2 ;  /* 0x00001802ffff098c */ /* 0x0009e2000a800008 */
[----:B------:R-:W-:Y:S05]  /*4250*/  BRA `(.L_x_75) ;  /* 0x0000000000147947 */ /* 0x000fea0003800000 */
.L_x_74:
[----:B------:R-:W-:Y:S02]  /*4260*/  MOV R2, 0x4280 ;  /* 0x0000428000027802 */ /* 0x000fe40000000f00 */
[----:B---3-5:R-:W-:Y:S05]  /*4270*/  CALL.REL.NOINC `($__internal_0_$__cuda_sm10x_tcgen05_guardrail_trap_col_being_dealloced_not_returned_by_alloc) ;  /* 0x0000006000bc7944 */ /* 0x028fea0003c00000 */
[----:B------:R-:W-:Y:S05]  /*4280*/  BRA `(.L_x_75) ;  /* 0x0000000000087947 */ /* 0x000fea0003800000 */
.L_x_73:
[----:B------:R-:W-:Y:S02]  /*4290*/  MOV R2, 0x42b0 ;  /* 0x000042b000027802 */ /* 0x000fe40000000f00 */
[----:B---3-5:R-:W-:Y:S05]  /*42a0*/  CALL.REL.NOINC `($__internal_2_$__cuda_sm10x_tcgen05_guardrail_trap_unallocated_columns_being_dealloced) ;  /* 0x0000006000c87944 */ /* 0x028fea0003c00000 */
.L_x_75:
[----:B------:R-:W-:Y:S01]  /*42b0*/  NOP ;  /* 0x0000000000007918 */ /* 0x000fe20000000000 */
[----:B----4-:R-:W-:Y:S05]  /*42c0*/  EXIT ;  /* 0x000000000000794d */ /* 0x010fea0003800000 */
.L_x_57:
[----:B------:R-:W-:-:S09]  /*42d0*/  UISETP.NE.OR UP0, UPT, UR17, 0x3, !UP4 ;  /* 0x000000031100788c */ /* 0x000fd2000e705670 */
[----:B------:R-:W-:Y:S05]  /*42e0*/  BRA.U UP0, `(.L_x_76) ;  /* 0x0000001100547547 */ /* 0x000fea000b800000 */
[----:B------:R-:W2:Y:S01]  /*42f0*/  LDCU UR31, c[0x0][0x370] ;  /* 0x00006e00ff1f77ac */ /* 0x000ea20008000800 */
[----:B------:R-:W3:Y:S01]  /*4300*/  LDC.64 R16, c[0x0][0x348] ;  /* 0x0000d200ff107b82 */ /* 0x000ee20000000a00 */
[----:B------:R-:W-:Y:S02]  /*4310*/  HFMA2 R13, -RZ, RZ, 0, 0 ;  /* 0x00000000ff0d7431 */ /* 0x000fe400000001ff */
[----:B------:R-:W-:Y:S01]  /*4320*/  IMAD.MOV.U32 R15, RZ, RZ, 0x1 ;  /* 0x00000001ff0f7424 */ /* 0x000fe200078e00ff */
[----:B------:R-:W2:Y:S01]  /*4330*/  LDCU.128 UR44, c[0x0][0xb10] ;  /* 0x00016200ff2c77ac */ /* 0x000ea20008000c00 */
[----:B------:R-:W-:Y:S01]  /*4340*/  IMAD.MOV.U32 R14, RZ, RZ, RZ ;  /* 0x000000ffff0e7224 */ /* 0x000fe200078e00ff */
[----:B------:R-:W-:Y:S01]  /*4350*/  MOV R7, 0x2000 ;  /* 0x0000200000077802 */ /* 0x000fe20000000f00 */
[----:B------:R-:W4:Y:S01]  /*4360*/  LDCU UR30, c[0x0][0x374] ;  /* 0x00006e80ff1e77ac */ /* 0x000f220008000800 */
[----:B------:R-:W1:Y:S01]  /*4370*/  LDC.64 R2, c[0x0][0x888] ;  /* 0x00022200ff027b82 */ /* 0x000e620000000a00 */
[----:B------:R-:W4:Y:S01]  /*4380*/  LDCU UR15, c[0x0][0xb0c] ;  /* 0x00016180ff0f77ac */ /* 0x000f220008000800 */
[----:B------:R-:W3:Y:S06]  /*4390*/  LDCU UR41, c[0x0][0xb20] ;  /* 0x00016400ff2977ac */ /* 0x000eec0008000800 */
[----:B------:R-:W1:Y:S01]  /*43a0*/  LDC.64 R4, c[0x0][0x890] ;  /* 0x00022400ff047b82 */ /* 0x000e620000000a00 */
[----:B------:R-:W3:Y:S01]  /*43b0*/  LDCU UR4, c[0x0][0xb30] ;  /* 0x00016600ff0477ac */ /* 0x000ee20008000800 */
[----:B------:R-:W-:Y:S01]  /*43c0*/  UMOV UR21, 0x400 ;  /* 0x0000040000157882 */ /* 0x000fe20000000000 */
[----:B--2---:R-:W-:-:S02]  /*43d0*/  UIMAD.WIDE.U32 UR6, UR31, UR44, URZ ;  /* 0x0000002c1f0672a5 */ /* 0x004fc4000f8e00ff */
[----:B----4-:R-:W-:Y:S02]  /*43e0*/  UIMAD.WIDE.U32 UR8, UR30, UR47, URZ ;  /* 0x0000002f1e0872a5 */ /* 0x010fe4000f8e00ff */
[----:B------:R-:W-:Y:S02]  /*43f0*/  ULEA UR21, UR52, UR21, 0x18 ;  /* 0x0000001534157291 */ /* 0x000fe4000f8ec0ff */
[----:B------:R-:W-:Y:S02]  /*4400*/  UPLOP3.LUT UP3, UPT, UPT, UPT, UPT, 0x40, 0x4 ;  /* 0x000000000004789c */ /* 0x000fe40003f6e870 */
[----:B------:R-:W-:Y:S01]  /*4410*/  UIADD3 UR37, UPT, UPT, UR21, 0x38, URZ ;  /* 0x0000003815257890 */ /* 0x000fe2000fffe0ff */
[----:B------:R-:W-:Y:S01]  /*4420*/  UMOV UR6, UR7 ;  /* 0x0000000700067c82 */ /* 0x000fe20008000000 */
[----:B------:R-:W-:Y:S01]  /*4430*/  UMOV UR38, UR9 ;  /* 0x0000000900267c82 */ /* 0x000fe20008000000 */
[----:B------:R-:W-:Y:S02]  /*4440*/  UISETP.GE.AND UP0, UPT, UR42, 0x1, UPT ;  /* 0x000000012a00788c */ /* 0x000fe4000bf06270 */
[----:B------:R-:W-:Y:S01]  /*4450*/  UISETP.NE.AND UP4, UPT, UR42, 0x1, UPT ;  /* 0x000000012a00788c */ /* 0x000fe2000bf85270 */
[----:B------:R-:W2:Y:S01]  /*4460*/  LDCU.64 UR22, c[0x0][0xb28] ;  /* 0x00016500ff1677ac */ /* 0x000ea20008000a00 */
[----:B------:R-:W-:-:S02]  /*4470*/  UISETP.NE.AND UP6, UPT, UR15, 0x1, UPT ;  /* 0x000000010f00788c */ /* 0x000fc4000bfc5270 */
[----:B------:R-:W-:Y:S02]  /*4480*/  UISETP.NE.AND UP5, UPT, UR46, 0x1, UPT ;  /* 0x000000012e00788c */ /* 0x000fe4000bfa5270 */
[----:B------:R-:W-:Y:S02]  /*4490*/  UIADD3 UR33, UPT, UPT, UR21, 0x20, URZ ;  /* 0x0000002015217890 */ /* 0x000fe4000fffe0ff */
[----:B------:R-:W-:Y:S02]  /*44a0*/  UIADD3 UR25, UPT, UPT, UR21, 0x28, URZ ;  /* 0x0000002815197890 */ /* 0x000fe4000fffe0ff */
[----:B------:R-:W-:Y:S02]  /*44b0*/  UIADD3 UR17, UPT, UPT, UR21, 0x30, URZ ;  /* 0x0000003015117890 */ /* 0x000fe4000fffe0ff */
[----:B------:R-:W-:Y:S02]  /*44c0*/  UPRMT UR37, UR52, 0x654, UR37 ;  /* 0x0000065434257896 */ /* 0x000fe40008000025 */
[----:B------:R-:W-:-:S02]  /*44d0*/  USHF.R.U32.HI UR39, URZ, UR45, UR6 ;  /* 0x0000002dff277299 */ /* 0x000fc40008011606 */
[----:B---3--:R-:W-:Y:S02]  /*44e0*/  USHF.R.U32.HI UR38, URZ, UR41, UR38 ;  /* 0x00000029ff267299 */ /* 0x008fe40008011626 */
[----:B------:R-:W-:-:S11]  /*44f0*/  UISETP.NE.AND UP2, UPT, UR4, 0x1, UPT ;  /* 0x000000010400788c */ /* 0x000fd6000bf45270 */
.L_x_87:
[C---:B------:R-:W-:Y:S02]  /*4500*/  LEA R12, R14.reuse, UR21, 0x3 ;  /* 0x000000150e0c7c11 */ /* 0x040fe4000f8e18ff */
[----:B------:R-:W-:Y:S02]  /*4510*/  SHF.L.U32 R9, R13, 0x1f, RZ ;  /* 0x0000001f0d097819 */ /* 0x000fe400000006ff */
[----:B------:R-:W-:Y:S02]  /*4520*/  LEA R10, R14, UR21, 0x4 ;  /* 0x000000150e0a7c11 */ /* 0x000fe4000f8e20ff */
[----:B---3--:R-:W3:Y:S02]  /*4530*/  SYNCS.PHASECHK.TRANS64.TRYWAIT P0, [R12+URZ+0x70], R9 ;  /* 0x000070090c0075a7 */ /* 0x008ee400080011ff */
[----:B---3--:R-:W-:Y:S05]  /*4540*/  @!P0 BRA `(.L_x_77) ;  /* 0x0000005800b88947 */ /* 0x008fea0003800000 */
.L_x_163:
[----:B---3--:R-:W3:Y:S01]  /*4550*/  LDS.128 R8, [R10+0x100] ;  /* 0x000100000a087984 */ /* 0x008ee20000000c00 */
[----:B------:R-:W-:Y:S01]  /*4560*/  UISETP.GE.AND UP0, UPT, UR42, 0x1, UPT ;  /* 0x000000012a00788c */ /* 0x000fe2000bf06270 */
[----:B------:R-:W-:Y:S01]  /*4570*/  @!PT LDS RZ, [RZ] ;  /* 0x00000000fffff984 */ /* 0x000fe20000000800 */
[----:B------:R-:W-:Y:S01]  /*4580*/  @!PT LDS RZ, [RZ] ;  /* 0x00000000fffff984 */ /* 0x000fe20000000800 */
[----:B------:R-:W-:Y:S01]  /*4590*/  @!PT LDS RZ, [RZ] ;  /* 0x00000000fffff984 */ /* 0x000fe20000000800 */
[----:B------:R-:W-:Y:S01]  /*45a0*/  @!PT LDS RZ, [RZ] ;  /* 0x00000000fffff984 */ /* 0x000fe20000000800 */
[----:B------:R4:W-:Y:S06]  /*45b0*/  MEMBAR.ALL.CTA ;  /* 0x0000000000007992 */ /* 0x0009ec0000008000 */
[----:B----4-:R-:W4:Y:S01]  /*45c0*/  FENCE.VIEW.ASYNC.S ;  /* 0x00000000000073c6 */ /* 0x010f220000000000 */
[----:B---3--:R-:W-:Y:S11]  /*45d0*/  LOP3.LUT P0, RZ, R10, 0x1, RZ, 0xc0, !PT ;  /* 0x000000010aff7812 */ /* 0x008ff6000780c0ff */
[----:B------:R-:W-:Y:S02]  /*45e0*/  @!UPT UIADD3 URZ, UPT, UPT, URZ, URZ, URZ ;  /* 0x000000fffffff290 */ /* 0x000fe4000fffe0ff */
[----:B----4-:R-:W-:Y:S01]  /*45f0*/  VOTEU.ANY UP1, P0 ;  /* 0x0000000000ff7886 */ /* 0x010fe20000020100 */
[----:B------:R-:W-:Y:S11]  /*4600*/  PLOP3.LUT P0, PT, PT, PT, UP1, 0x80, 0x8 ;  /* 0x000000000008781c */ /* 0x000ff60003f0f018 */
[----:B------:R-:W-:Y:S02]  /*4610*/  @!UPT UIADD3 URZ, UPT, UPT, URZ, URZ, URZ ;  /* 0x000000fffffff290 */ /* 0x000fe4000fffe0ff */
[----:B------:R-:W-:Y:S02]  /*4620*/  @P0 SHF.R.U32.HI R0, RZ, 0x10, R9 ;  /* 0x00000010ff000819 */ /* 0x000fe40000011609 */
[----:B------:R-:W-:Y:S02]  /*4630*/  @P0 MOV R6, R8 ;  /* 0x0000000800060202 */ /* 0x000fe40000000f00 */
[----:B------:R-:W-:Y:S01]  /*4640*/  @P0 R2UR UR4, R0 ;  /* 0x00000000000402ca */ /* 0x000fe200000e0000 */
[----:B------:R-:W-:Y:S01]  /*4650*/  VIADD R0, R12, 0x80 ;  /* 0x000000800c007836 */ /* 0x000fe20000000000 */
[----:B------:R-:W-:Y:S02]  /*4660*/  @P0 LOP3.LUT R8, R9, 0xffff, RZ, 0xc0, !PT ;  /* 0x0000ffff09080812 */ /* 0x000fe400078ec0ff */
[----:B------:R-:W-:Y:S02]  /*4670*/  @P0 R2UR UR6, R6 ;  /* 0x00000000060602ca */ /* 0x000fe400000e0000 */
[----:B------:R-:W-:Y:S02]  /*4680*/  PRMT R0, RZ, 0x654, R0 ;  /* 0x00000654ff007816 */ /* 0x000fe40000000000 */
[----:B------:R-:W-:Y:S02]  /*4690*/  @P0 R2UR UR5, R8 ;  /* 0x00000000080502ca */ /* 0x000fe400000e0000 */
[----:B------:R3:W-:Y:S03]  /*46a0*/  SYNCS.ARRIVE.TRANS64.RED.A1T0 RZ, [R0+URZ], RZ ;  /* 0x000000ff00ff79a7 */ /* 0x0007e600081004ff */
[----:B------:R-:W-:Y:S04]  /*46b0*/  @UP1 UMOV UR29, UR4 ;  /* 0x00000004001d1c82 */ /* 0x000fe80008000000 */
[----:B------:R-:W-:Y:S04]  /*46c0*/  @UP1 UMOV UR14, UR6 ;  /* 0x00000006000e1c82 */ /* 0x000fe80008000000 */
[----:B------:R-:W-:Y:S01]  /*46d0*/  @UP1 UMOV UR13, UR5 ;  /* 0x00000005000d1c82 */ /* 0x000fe20008000000 */
[----:B------:R-:W-:Y:S05]  /*46e0*/  BRA.U !UP0, `(.L_x_78) ;  /* 0x0000000108a47547 */ /* 0x000fea000b800000 */
[----:B------:R-:W-:Y:S02]  /*46f0*/  UIMAD.WIDE.U32 UR18, UR13, UR47, URZ ;  /* 0x0000002f0d1272a5 */ /* 0x000fe4000f8e00ff */
[----:B------:R-:W-:Y:S02]  /*4700*/  UIMAD.WIDE.U32 UR26, UR14, UR44, URZ ;  /* 0x0000002c0e1a72a5 */ /* 0x000fe4000f8e00ff */
[----:B------:R-:W-:Y:S02]  /*4710*/  USEL UR4, UR30, UR38, !UP5 ;  /* 0x000000261e047287 */ /* 0x000fe4000e800000 */
[----:B------:R-:W-:Y:S02]  /*4720*/  USEL UR7, UR31, UR39, !UP6 ;  /* 0x000000271f077287 */ /* 0x000fe4000f000000 */
[----:B--2---:R-:W-:Y:S02]  /*4730*/  UIMAD.WIDE.U32 UR8, UR4, UR22, URZ ;  /* 0x00000016040872a5 */ /* 0x004fe4000f8e00ff */
[----:B------:R-:W-:Y:S01]  /*4740*/  UIMAD.WIDE.U32 UR10, UR7, UR22, URZ ;  /* 0x00000016070a72a5 */ /* 0x000fe2000f8e00ff */
[----:B------:R-:W-:Y:S02]  /*4750*/  UMOV UR5, UR19 ;  /* 0x0000001300057c82 */ /* 0x000fe40008000000 */
[----:B------:R-:W-:Y:S03]  /*4760*/  USHF.R.U32.HI UR6, URZ, UR41, UR5 ;  /* 0x00000029ff067299 */ /* 0x000fe60008011605 */
[----:B------:R-:W-:Y:S01]  /*4770*/  UMOV UR5, UR27 ;  /* 0x0000001b00057c82 */ /* 0x000fe20008000000 */
[----:B------:R-:W-:Y:S02]  /*4780*/  USEL UR6, UR13, UR6, !UP5 ;  /* 0x000000060d067287 */ /* 0x000fe4000e800000 */
[----:B------:R-:W-:Y:S03]  /*4790*/  USHF.R.U32.HI UR12, URZ, UR45, UR5 ;  /* 0x0000002dff0c7299 */ /* 0x000fe60008011605 */
[----:B------:R-:W-:Y:S02]  /*47a0*/  UMOV UR5, UR9 ;  /* 0x0000000900057c82 */ /* 0x000fe40008000000 */
[----:B------:R-:W-:Y:S03]  /*47b0*/  @UP4 USHF.R.U32.HI UR4, URZ, UR23, UR5 ;  /* 0x00000017ff044299 */ /* 0x000fe60008011605 */
[----:B------:R-:W-:Y:S01]  /*47c0*/  UMOV UR5, UR11 ;  /* 0x0000000b00057c82 */ /* 0x000fe20008000000 */
[----:B------:R-:W-:Y:S02]  /*47d0*/  UIMAD UR4, UR42, UR4, URZ ;  /* 0x000000042a0472a4 */ /* 0x000fe4000f8e02ff */
[----:B------:R-:W-:Y:S02]  /*47e0*/  @UP4 USHF.R.U32.HI UR7, URZ, UR23, UR5 ;  /* 0x00000017ff074299 */ /* 0x000fe40008011605 */
[----:B------:R-:W-:Y:S02]  /*47f0*/  UIMAD.WIDE.U32 UR10, UR6, UR22, URZ ;  /* 0x00000016060a72a5 */ /* 0x000fe4000f8e00ff */
[----:B------:R-:W-:Y:S02]  /*4800*/  USEL UR5, UR14, UR12, !UP6 ;  /* 0x0000000c0e057287 */ /* 0x000fe4000f000000 */
[----:B------:R-:W-:Y:S02]  /*4810*/  UIMAD UR8, UR42, UR7, URZ ;  /* 0x000000072a0872a4 */ /* 0x000fe4000f8e02ff */
[----:B------:R-:W-:Y:S03]  /*4820*/  UISETP.GE.AND UP0, UPT, UR6, UR4, UPT ;  /* 0x000000040600728c */ /* 0x000fe6000bf06270 */
[----:B------:R-:W-:Y:S01]  /*4830*/  UMOV UR4, UR11 ;  /* 0x0000000b00047c82 */ /* 0x000fe20008000000 */
[----:B------:R-:W-:Y:S02]  /*4840*/  UISETP.GE.OR UP0, UPT, UR5, UR8, UP0 ;  /* 0x000000080500728c */ /* 0x000fe40008706670 */
[----:B------:R-:W-:Y:S02]  /*4850*/  USHF.R.U32.HI UR4, URZ, UR23, UR4 ;  /* 0x00000017ff047299 */ /* 0x000fe40008011604 */
[----:B------:R-:W-:Y:S02]  /*4860*/  UIMAD.WIDE.U32 UR8, UR5, UR22, URZ ;  /* 0x00000016050872a5 */ /* 0x000fe4000f8e00ff */
[----:B------:R-:W-:Y:S04]  /*4870*/  USEL UR10, UR6, UR4, !UP4 ;  /* 0x00000004060a7287 */ /* 0x000fe8000e000000 */
[----:B------:R-:W-:Y:S01]  /*4880*/  UIADD3 UR11, UPT, UPT, -UR10, URZ, URZ ;  /* 0x000000ff0a0b7290 */ /* 0x000fe2000fffe1ff */
[----:B------:R-:W-:Y:S02]  /*4890*/  @!UP0 UMOV UR4, UR9 ;  /* 0x0000000900048c82 */ /* 0x000fe40008000000 */
[----:B------:R-:W-:Y:S02]  /*48a0*/  @!UP0 USHF.R.U32.HI UR4, URZ, UR23, UR4 ;  /* 0x00000017ff048299 */ /* 0x000fe40008011604 */
[----:B------:R-:W-:Y:S02]  /*48b0*/  UIMAD UR8, UR42, UR11, UR6 ;  /* 0x0000000b2a0872a4 */ /* 0x000fe4000f8e0206 */
[----:B------:R-:W-:Y:S04]  /*48c0*/  @!UP0 USEL UR4, UR5, UR4, !UP4 ;  /* 0x0000000405048287 */ /* 0x000fe8000e000000 */
[----:B------:R-:W-:Y:S02]  /*48d0*/  @!UP0 UIMAD UR8, UR7, UR8, UR4 ;  /* 0x00000008070882a4 */ /* 0x000fe4000f8e0204 */
[----:B------:R-:W-:Y:S02]  /*48e0*/  @!UP0 UIADD3 UR9, UPT, UPT, UR10, -UR4, URZ ;  /* 0x800000040a098290 */ /* 0x000fe4000fffe0ff */
[----:B------:R-:W-:Y:S02]  /*48f0*/  UIADD3 UR4, UPT, UPT, -UR5, URZ, URZ ;  /* 0x000000ff05047290 */ /* 0x000fe4000fffe1ff */
[----:B------:R-:W-:Y:S02]  /*4900*/  UIADD3 UR7, UPT, UPT, -UR6, URZ, URZ ;  /* 0x000000ff06077290 */ /* 0x000fe4000fffe1ff */
[----:B------:R-:W-:Y:S02]  /*4910*/  @!UP0 UIMAD UR6, UR9, UR42, UR5 ;  /* 0x0000002a090682a4 */ /* 0x000fe4000f8e0205 */
[----:B------:R-:W-:Y:S02]  /*4920*/  UIMAD UR14, UR15, UR4, UR14 ;  /* 0x000000040f0e72a4 */ /* 0x000fe4000f8e020e */
[----:B------:R-:W-:Y:S01]  /*4930*/  UIMAD UR13, UR46, UR7, UR13 ;  /* 0x000000072e0d72a4 */ /* 0x000fe2000f8e020d */
[----:B------:R-:W-:Y:S02]  /*4940*/  @!UP0 UMOV UR5, UR8 ;  /* 0x0000000800058c82 */ /* 0x000fe40008000000 */
[----:B------:R-:W-:Y:S02]  /*4950*/  UIMAD UR14, UR5, UR15, UR14 ;  /* 0x0000000f050e72a4 */ /* 0x000fe4000f8e020e */
[----:B------:R-:W-:Y:S11]  /*4960*/  UIMAD UR13, UR6, UR46, UR13 ;  /* 0x0000002e060d72a4 */ /* 0x000ff6000f8e020d */
[----:B------:R-:W-:Y:S01]  /*4970*/  @!UPT UIADD3 URZ, UPT, UPT, URZ, URZ, URZ ;  /* 0x000000fffffff290 */ /* 0x000fe2000fffe0ff */
.L_x_78:
[----:B------:R-:W4:Y:S01]  /*4980*/  @!UP2 LDCU.128 UR8, c[0x0][0xb10] ;  /* 0x00016200ff08a7ac */ /* 0x000f220008000c00 */
[C---:B-1----:R-:W-:Y:S02]  /*4990*/  ISETP.NE.U32.AND P1, PT, R4.reuse, RZ, PT ;  /* 0x000000ff0400720c */ /* 0x042fe40003f25070 */
[----:B------:R-:W-:Y:S02]  /*49a0*/  ISETP.NE.U32.AND P0, PT, R4, RZ, PT ;  /* 0x000000ff0400720c */ /* 0x000fe40003f05070 */
[C---:B------:R-:W-:Y:S02]  /*49b0*/  ISETP.NE.AND.EX P1, PT, R5.reuse, RZ, PT, P1 ;  /* 0x000000ff0500720c */ /* 0x040fe40003f25310 */
[----:B------:R-:W-:Y:S01]  /*49c0*/  ISETP.NE.AND.EX P0, PT, R5, RZ, PT, P0 ;  /* 0x000000ff0500720c */ /* 0x000fe20003f05300 */
[----:B------:R-:W1:Y:S01]  /*49d0*/  @!UP2 LDCU UR5, c[0x0][0xb0c] ;  /* 0x00016180ff05a7ac */ /* 0x000e620008000800 */
[----:B------:R-:W-:Y:S01]  /*49e0*/  SHF.L.U32 R9, R15, 0x1f, RZ ;  /* 0x0000001f0f097819 */ /* 0x000fe200000006ff */
[----:B------:R-:W-:Y:S02]  /*49f0*/  USHF.L.U32 UR35, UR16, 0x6, URZ ;  /* 0x0000000610237899 */ /* 0x000fe400080006ff */
[----:B------:R-:W-:Y:S02]  /*4a00*/  USHF.L.U32 UR34, UR20, 0x8, URZ ;  /* 0x0000000814227899 */ /* 0x000fe400080006ff */
[----:B----4-:R-:W-:Y:S07]  /*4a10*/  UIMAD.WIDE.U32 UR6, UR14, UR8, URZ ;  /* 0x000000080e0672a5 */ /* 0x010fee000f8e00ff */
[----:B------:R-:W-:Y:S01]  /*4a20*/  @!UP2 UMOV UR4, UR7 ;  /* 0x000000070004ac82 */ /* 0x000fe20008000000 */
[----:B-1----:R-:W-:Y:S02]  /*4a30*/  @!UP2 UISETP.NE.AND UP0, UPT, UR5, 0x1, UPT ;  /* 0x000000010500a88c */ /* 0x002fe4000bf05270 */
[----:B------:R-:W-:Y:S02]  /*4a40*/  @!UP2 USHF.R.U32.HI UR4, URZ, UR9, UR4 ;  /* 0x00000009ff04a299 */ /* 0x000fe40008011604 */
[----:B------:R-:W-:Y:S02]  /*4a50*/  UIMAD.WIDE.U32 UR6, UR13, UR11, URZ ;  /* 0x0000000b0d0672a5 */ /* 0x000fe4000f8e00ff */
[----:B------:R-:W-:Y:S02]  /*4a60*/  @!UP2 USEL UR8, UR14, UR4, !UP0 ;  /* 0x000000040e08a287 */ /* 0x000fe4000c000000 */
[----:B------:R-:W-:Y:S03]  /*4a70*/  @!UP2 UISETP.NE.AND UP0, UPT, UR10, 0x1, UPT ;  /* 0x000000010a00a88c */ /* 0x000fe6000bf05270 */
[----:B------:R-:W-:Y:S02]  /*4a80*/  @!UP2 UMOV UR6, UR7 ;  /* 0x000000070006ac82 */ /* 0x000fe40008000000 */
[----:B------:R-:W1:Y:S02]  /*4a90*/  @!UP2 LDCU UR4, c[0x0][0xb20] ;  /* 0x00016400ff04a7ac */ /* 0x000e640008000800 */
[----:B-1----:R-:W-:Y:S04]  /*4aa0*/  @!UP2 USHF.R.U32.HI UR6, URZ, UR4, UR6 ;  /* 0x00000004ff06a299 */ /* 0x002fe80008011606 */
[----:B------:R-:W-:Y:S04]  /*4ab0*/  @!UP2 USEL UR6, UR13, UR6, !UP0 ;  /* 0x000000060d06a287 */ /* 0x000fe8000c000000 */
[----:B------:R-:W-:Y:S02]  /*4ac0*/  @!UP2 UIADD3 UR4, UPT, UPT, -UR8, UR6, URZ ;  /* 0x000000060804a290 */ /* 0x000fe4000fffe1ff */
[----:B------:R-:W-:Y:S02]  /*4ad0*/  @!UP2 UIADD3 UR6, UPT, UPT, UR8, -UR6, URZ ;  /* 0x800000060806a290 */ /* 0x000fe4000fffe0ff */
[----:B------:R-:W-:Y:S02]  /*4ae0*/  @!UP2 UIMAD UR14, UR4, UR5, UR14 ;  /* 0x00000005040ea2a4 */ /* 0x000fe4000f8e020e */
[----:B------:R-:W-:Y:S01]  /*4af0*/  @!UP2 UIMAD UR13, UR6, UR10, UR13 ;  /* 0x0000000a060da2a4 */ /* 0x000fe2000f8e020d */
[----:B------:R-:W-:Y:S11]  /*4b00*/  BRA.U UP3, `(.L_x_79) ;  /* 0x0000000103107547 */ /* 0x000ff6000b800000 */
[----:B---3--:R-:W-:Y:S04]  /*4b10*/  MOV R0, UR40 ;  /* 0x0000002800007c02 */ /* 0x008fe80008000f00 */
[----:B------:R-:W-:Y:S04]  /*4b20*/  SHF.L.U32 R11, R0, 0x1f, RZ ;  /* 0x0000001f000b7819 */ /* 0x000fe800000006ff */
[----:B------:R-:W1:Y:S02]  /*4b30*/  SYNCS.PHASECHK.TRANS64.TRYWAIT P2, [UR21+0x68], R11 ;  /* 0x0000680bff0075a7 */ /* 0x000e640008041115 */
[----:B-1----:R-:W-:Y:S05]  /*4b40*/  @!P2 BRA `(.L_x_80) ;  /* 0x00000054004ca947 */ /* 0x002fea0003800000 */
.L_x_79:
[----:B------:R-:W-:Y:S05]  /*4b50*/  @!P1 BRA `(.L_x_81) ;  /* 0x0000000000309947 */ /* 0x000fea0003800000 */
[----:B------:R-:W-:Y:S01]  /*4b60*/  ISETP.NE.U32.AND P1, PT, R2, RZ, PT ;  /* 0x000000ff0200720c */ /* 0x000fe20003f25070 */
[----:B------:R-:W4:Y:S01]  /*4b70*/  LDCU.64 UR4, c[0x0][0x358] ;  /* 0x00006b00ff0477ac */ /* 0x000f220008000a00 */
[----:B------:R-:W-:Y:S02]  /*4b80*/  IMAD.MOV.U32 R81, RZ, RZ, 0x1 ;  /* 0x00000001ff517424 */ /* 0x000fe400078e00ff */
[----:B------:R-:W-:Y:S11]  /*4b90*/  ISETP.NE.AND.EX P1, PT, R3, RZ, PT, P1 ;  /* 0x000000ff0300720c */ /* 0x000ff60003f25310 */
[----:B------:R-:W-:Y:S02]  /*4ba0*/  @!UPT UIADD3 URZ, UPT, UPT, URZ, URZ, URZ ;  /* 0x000000fffffff290 */ /* 0x000fe4000fffe0ff */
[----:B-1----:R-:W1:Y:S01]  /*4bb0*/  @P1 LDC.64 R10, c[0x0][0x888] ;  /* 0x00022200ff0a1b82 */ /* 0x002e620000000a00 */
[----:B---3--:R-:W-:Y:S04]  /*4bc0*/  @P1 IMAD R0, R4, UR36, RZ ;  /* 0x0000002404001c24 */ /* 0x008fe8000f8e02ff */
[----:B-1----:R-:W-:Y:S04]  /*4bd0*/  @P1 IMAD.WIDE R10, R0, 0x4, R10 ;  /* 0x00000004000a1825 */ /* 0x002fe800078e020a */
[----:B------:R-:W-:Y:S01]  /*4be0*/  HFMA2 R0, -RZ, RZ, 0, 5.9604644775390625e-08 ;  /* 0x00000001ff007431 */ /* 0x000fe200000001ff */
[----:B----45:R4:W5:Y:S04]  /*4bf0*/  @P1 LDG.E R41, desc[UR4][R10.64] ;  /* 0x000000040a291981 */ /* 0x030968000c1e1900 */
[----:B------:R-:W-:Y:S01]  /*4c00*/  @!P1 PRMT R81, R0, 0x7610, R81 ;  /* 0x0000761000519816 */ /* 0x000fe20000000051 */
[----:B----4-:R-:W1:Y:S06]  /*4c10*/  @!P1 LDC R41, c[0x0][0x880] ;  /* 0x00022000ff299b82 */ /* 0x010e6c0000000800 */
.L_x_81:
[----:B-1---5:R-:W-:Y:S01]  /*4c20*/  @!P0 FSETP.EQ.AND P1, PT, R41, RZ, PT ;  /* 0x000000ff2900820b */ /* 0x022fe20003f22000 */
[----:B------:R-:W-:Y:S01]  /*4c30*/  @!UPT UIADD3 URZ, UPT, UPT, URZ, URZ, URZ ;  /* 0x000000fffffff290 */ /* 0x000fe2000fffe0ff */
[----:B------:R-:W-:Y:S11]  /*4c40*/  @!P0 BRA `(.L_x_82) ;  /* 0x0000000000188947 */ /* 0x000ff60003800000 */
[----:B------:R-:W-:Y:S02]  /*4c50*/  LOP3.LUT P0, RZ, R81, 0xff, RZ, 0xc0, !PT ;  /* 0x000000ff51ff7812 */ /* 0x000fe4000780c0ff */
[----:B------:R-:W-:Y:S04]  /*4c60*/  ISETP.NE.U32.AND P1, PT, R2, RZ, PT ;  /* 0x000000ff0200720c */ /* 0x000fe80003f25070 */
[----:B------:R-:W-:Y:S04]  /*4c70*/  ISETP.NE.AND.EX P1, PT, R3, RZ, PT, P1 ;  /* 0x000000ff0300720c */ /* 0x000fe80003f25310 */
[----:B------:R-:W-:Y:S03]  /*4c80*/  PLOP3.LUT P1, PT, P1, PT, PT, 0x8, 0x80 ;  /* 0x000000000080781c */ /* 0x000fe60000f2e170 */
[----:B------:R-:W-:Y:S11]  /*4c90*/  @P0 FSETP.EQ.AND P1, PT, R41, RZ, PT ;  /* 0x000000ff2900020b */ /* 0x000ff60003f22000 */
[----:B------:R-:W-:Y:S02]  /*4ca0*/  @!UPT UIADD3 URZ, UPT, UPT, URZ, URZ, URZ ;  /* 0x000000fffffff290 */ /* 0x000fe4000fffe0ff */
.L_x_82:
[----:B------:R-:W1:Y:S01]  /*4cb0*/  SYNCS.PHASECHK.TRANS64.TRYWAIT P2, [UR21+0x40], R9 ;  /* 0x00004009ff0075a7 */ /* 0x000e620008041115 */
[----:B------:R-:W-:Y:S04]  /*4cc0*/  ELECT P0, URZ, PT ;  /* 0x0000000000ff782f */ /* 0x000fe80003800000 */
[----:B------:R-:W-:Y:S11]  /*4cd0*/  PLOP3.LUT P1, PT, P1, P0, PT, 0xf2, 0x2f ;  /* 0x00000000002f781c */ /* 0x000ff60000f21e72 */
[----:B------:R-:W-:Y:S02]  /*4ce0*/  @!UPT UIADD3 URZ, UPT, UPT, URZ, URZ, URZ ;  /* 0x000000fffffff290 */ /* 0x000fe4000fffe0ff */
[----:B------:R-:W-:Y:S05]  /*4cf0*/  @!P1 IADD3 R8, P0, PT, R16, 0x580, RZ ;  /* 0x0000058010089810 */ /* 0x000fea0007f1e0ff */
[----:B------:R-:W-:Y:S01]  /*4d00*/  @!P1 IMAD.X R6, RZ, RZ, R17, P0 ;  /* 0x000000ffff069224 */ /* 0x000fe200000e0611 */
[----:B-1----:R-:W-:Y:S07]  /*4d10*/  @!P2 BRA `(.L_x_83) ;  /* 0x0000005000f0a947 */ /* 0x002fee0003800000 */
.L_x_166:
[----:B------:R-:W-:Y:S01]  /*4d20*/  @!P1 R2UR UR5, R8 ;  /* 0x00000000080592ca */ /* 0x000fe200000e0000 */
[----:B------:R-:W-:Y:S01]  /*4d30*/  VOTEU.ALL UP0, P1 ;  /* 0x0000000000ff7886 */ /* 0x000fe20000800000 */
[----:B------:R-:W-:Y:S01]  /*4d40*/  @!P1 R2UR UR4, R6 ;  /* 0x00000000060492ca */ /* 0x000fe200000e0000 */
[----:B-1-3--:R-:W-:Y:S01]  /*4d50*/  @!P1 IMAD.MOV.U32 R0, RZ, RZ, 0x2000 ;  /* 0x00002000ff009424 */ /* 0x00afe200078e00ff */
[----:B------:R-:W-:Y:S01]  /*4d60*/  UMOV UR8, 0x0 ;  /* 0x0000000000087882 */ /* 0x000fe20000000000 */
[----:B------:R-:W-:Y:S01]  /*4d70*/  UMOV UR9, 0x10000000 ;  /* 0x1000000000097882 */ /* 0x000fe20000000000 */
[----:B------:R-:W-:Y:S01]  /*4d80*/  @!UP0 UIADD3 UR32, UPT, UPT, UR21, 0x400, URZ ;  /* 0x0000040015208890 */ /* 0x000fe2000fffe0ff */
[----:B------:R-:W-:Y:S01]  /*4d90*/  @!P1 IADD3 R8, P0, PT, R16, 0x580, RZ ;  /* 0x0000058010089810 */ /* 0x000fe20007f1e0ff */
[----:B------:R-:W-:Y:S01]  /*4da0*/  VOTEU.ALL UP0, P1 ;  /* 0x0000000000ff7886 */ /* 0x000fe20000800000 */
[----:B------:R-:W-:Y:S03]  /*4db0*/  UPRMT UR6, UR52, 0x654, UR33 ;  /* 0x0000065434067896 */ /* 0x000fe60008000021 */
[----:B------:R-:W-:Y:S02]  /*4dc0*/  @!P1 IMAD.X R6, RZ, RZ, R17, P0 ;  /* 0x000000ffff069224 */ /* 0x000fe400000e0611 */
[----:B------:R-:W-:Y:S02]  /*4dd0*/  IMAD.U32 R10, RZ, RZ, UR5 ;  /* 0x00000005ff0a7e24 */ /* 0x000fe4000f8e00ff */
[----:B------:R-:W-:Y:S03]  /*4de0*/  IMAD.U32 R11, RZ, RZ, UR4 ;  /* 0x00000004ff0b7e24 */ /* 0x000fe6000f8e00ff */
[----:B------:R-:W-:Y:S02]  /*4df0*/  @!P1 R2UR UR4, R10 ;  /* 0x000000000a0492ca */ /* 0x000fe400000e0000 */
[----:B------:R-:W-:Y:S11]  /*4e00*/  @!P1 R2UR UR5, R11 ;  /* 0x000000000b0592ca */ /* 0x000ff600000e0000 */
[----:B------:R-:W-:Y:S02]  /*4e10*/  @!UPT UIADD3 URZ, UPT, UPT, URZ, URZ, URZ ;  /* 0x000000fffffff290 */ /* 0x000fe4000fffe0ff */
[----:B------:R1:W-:Y:S01]  /*4e20*/  @!UP0 UTMALDG.3D [UR32], [UR4], desc[UR8] ;  /* 0x00000820040085b4 */ /* 0x0003e20008011000 */
[----:B------:R1:W-:Y:S01]  /*4e30*/  @!P1 SYNCS.ARRIVE.TRANS64.RED.A0TR RZ, [UR21+0x20], R0 ;  /* 0x00002000ffff99a7 */ /* 0x0003e20008300415 */
[----:B------:R-:W-:Y:S01]  /*4e40*/  SYNCS.ARRIVE.TRANS64.RED.A1T0 RZ, [UR6], RZ ;  /* 0x000000ffffff79a7 */ /* 0x000fe20008100406 */
[----:B------:R-:W3:Y:S02]  /*4e50*/  SYNCS.PHASECHK.TRANS64.TRYWAIT P2, [UR21+0x48], R9 ;  /* 0x00004809ff0075a7 */ /* 0x000ee40008041115 */
[----:B-1-3--:R-:W-:Y:S05]  /*4e60*/  @!P2 BRA `(.L_x_84) ;  /* 0x0000005000b4a947 */ /* 0x00afea0003800000 */
.L_x_168:
[----:B------:R-:W-:Y:S01]  /*4e70*/  @!P1 R2UR UR5, R8 ;  /* 0x00000000080592ca */ /* 0x000fe200000e0000 */
[----:B------:R-:W-:Y:S01]  /*4e80*/  VOTEU.ALL UP0, P1 ;  /* 0x0000000000ff7886 */ /* 0x000fe20000800000 */
[----:B------:R-:W-:Y:S01]  /*4e90*/  @!P1 R2UR UR4, R6 ;  /* 0x00000000060492ca */ /* 0x000fe200000e0000 */
[----:B-1----:R-:W-:Y:S01]  /*4ea0*/  @!P1 IMAD.MOV.U32 R0, RZ, RZ, 0x2000 ;  /* 0x00002000ff009424 */ /* 0x002fe200078e00ff */
[----:B------:R-:W-:Y:S01]  /*4eb0*/  UMOV UR8, 0x0 ;  /* 0x0000000000087882 */ /* 0x000fe20000000000 */
[----:B------:R-:W-:Y:S01]  /*4ec0*/  UMOV UR9, 0x10000000 ;  /* 0x1000000000097882 */ /* 0x000fe20000000000 */
[----:B------:R-:W-:Y:S01]  /*4ed0*/  @!UP0 UIADD3 UR26, UPT, UPT, UR34, 0x40, URZ ;  /* 0x00000040221a8890 */ /* 0x000fe2000fffe0ff */
[----:B------:R-:W-:Y:S01]  /*4ee0*/  @!P1 IADD3 R8, P0, PT, R16, 0x580, RZ ;  /* 0x0000058010089810 */ /* 0x000fe20007f1e0ff */
[----:B------:R-:W-:Y:S01]  /*4ef0*/  @!UP0 UIADD3 UR24, UPT, UPT, UR21, 0x2400, URZ ;  /* 0x0000240015188890 */ /* 0x000fe2000fffe0ff */
[----:B------:R-:W-:Y:S01]  /*4f00*/  VOTEU.ALL UP0, P1 ;  /* 0x0000000000ff7886 */ /* 0x000fe20000800000 */
[----:B------:R-:W-:Y:S01]  /*4f10*/  UMOV UR27, UR35 ;  /* 0x00000023001b7c82 */ /* 0x000fe20008000000 */
[----:B------:R-:W-:Y:S02]  /*4f20*/  UMOV UR28, UR36 ;  /* 0x00000024001c7c82 */ /* 0x000fe40008000000 */
[----:B------:R-:W-:Y:S01]  /*4f30*/  IMAD.U32 R10, RZ, RZ, UR5 ;  /* 0x00000005ff0a7e24 */ /* 0x000fe2000f8e00ff */
[----:B------:R-:W-:Y:S01]  /*4f40*/  UPRMT UR6, UR52, 0x654, UR25 ;  /* 0x0000065434067896 */ /* 0x000fe20008000019 */
[----:B------:R-:W-:Y:S02]  /*4f50*/  IMAD.U32 R11, RZ, RZ, UR4 ;  /* 0x00000004ff0b7e24 */ /* 0x000fe4000f8e00ff */
[----:B------:R-:W-:Y:S01]  /*4f60*/  @!P1 IMAD.X R6, RZ, RZ, R17, P0 ;  /* 0x000000ffff069224 */ /* 0x000fe200000e0611 */
        /* <DEDUP_REMOVED lines=8> */
.L_x_170:
[----:B------:R-:W-:Y:S01]  /*4ff0*/  @!P1 R2UR UR5, R8 ;  /* 0x00000000080592ca */ /* 0x000fe200000e0000 */
[----:B------:R-:W-:Y:S01]  /*5000*/  VOTEU.ALL UP0, P1 ;  /* 0x0000000000ff7886 */ /* 0x000fe20000800000 */
[----:B------:R-:W-:Y:S01]  /*5010*/  @!P1 R2UR UR4, R6 ;  /* 0x00000000060492ca */ /* 0x000fe200000e0000 */
[----:B-1----:R-:W-:Y:S01]  /*5020*/  @!P1 IMAD.MOV.U32 R0, RZ, RZ, 0x2000 ;  /* 0x00002000ff009424 */ /* 0x002fe200078e00ff */
[----:B------:R-:W-:Y:S01]  /*5030*/  UMOV UR8, 0x0 ;  /* 0x0000000000087882 */ /* 0x000fe20000000000 */
[----:B------:R-:W-:Y:S01]  /*5040*/  UMOV UR9, 0x10000000 ;  /* 0x1000000000097882 */ /* 0x000fe20000000000 */
[----:B------:R-:W-:Y:S01]  /*5050*/  @!UP0 UIADD3 UR18, UPT, UPT, UR34, 0x80, URZ ;  /* 0x0000008022128890 */ /* 0x000fe2000fffe0ff */
[----:B------:R-:W-:Y:S01]  /*5060*/  VIADD R14, R14, 0x1 ;  /* 0x000000010e0e7836 */ /* 0x000fe20000000000 */
[----:B------:R-:W-:Y:S01]  /*5070*/  @!UP0 UIADD3 UR16, UPT, UPT, UR21, 0x4400, URZ ;  /* 0x0000440015108890 */ /* 0x000fe2000fffe0ff */
[----:B------:R-:W-:Y:S01]  /*5080*/  VOTEU.ALL UP0, P1 ;  /* 0x0000000000ff7886 */ /* 0x000fe20000800000 */
[----:B------:R-:W-:Y:S01]  /*5090*/  UMOV UR19, UR35 ;  /* 0x0000002300137c82 */ /* 0x000fe20008000000 */
[----:B------:R-:W-:Y:S02]  /*50a0*/  UMOV UR20, UR36 ;  /* 0x0000002400147c82 */ /* 0x000fe40008000000 */
[----:B------:R-:W-:Y:S01]  /*50b0*/  IMAD.U32 R10, RZ, RZ, UR5 ;  /* 0x00000005ff0a7e24 */ /* 0x000fe2000f8e00ff */
[----:B------:R-:W-:Y:S01]  /*50c0*/  UPRMT UR6, UR52, 0x654, UR17 ;  /* 0x0000065434067896 */ /* 0x000fe20008000011 */
        /* <DEDUP_REMOVED lines=9> */
.L_x_172:
[----:B------:R-:W-:Y:S01]  /*5160*/  @!P1 IADD3 R6, P0, PT, R16, 0x580, RZ ;  /* 0x0000058010069810 */ /* 0x000fe20007f1e0ff */
[----:B------:R-:W-:Y:S01]  /*5170*/  VOTEU.ALL UP0, P1 ;  /* 0x0000000000ff7886 */ /* 0x000fe20000800000 */
[----:B------:R-:W-:Y:S01]  /*5180*/  UMOV UR6, 0x0 ;  /* 0x0000000000067882 */ /* 0x000fe20000000000 */
[----:B------:R-:W-:Y:S01]  /*5190*/  UMOV UR7, 0x10000000 ;  /* 0x1000000000077882 */ /* 0x000fe20000000000 */
[----:B------:R-:W-:Y:S01]  /*51a0*/  @!P1 R2UR UR5, R6 ;  /* 0x00000000060592ca */ /* 0x000fe200000e0000 */
[----:B-1----:R-:W-:Y:S01]  /*51b0*/  @!P1 IMAD.X R0, RZ, RZ, R17, P0 ;  /* 0x000000ffff009224 */ /* 0x002fe200000e0611 */
[----:B------:R-:W-:Y:S01]  /*51c0*/  @!UP0 UIADD3 UR10, UPT, UPT, UR34, 0xc0, URZ ;  /* 0x000000c0220a8890 */ /* 0x000fe2000fffe0ff */
[----:B------:R-:W-:Y:S01]  /*51d0*/  R2UR UR16, R83 ;  /* 0x00000000531072ca */ /* 0x000fe200000e0000 */
[----:B------:R-:W-:Y:S01]  /*51e0*/  @!UP0 UIADD3 UR8, UPT, UPT, UR21, 0x6400, URZ ;  /* 0x0000640015088890 */ /* 0x000fe2000fffe0ff */
[----:B------:R-:W-:Y:S01]  /*51f0*/  ISETP.NE.AND P0, PT, R14, 0x2, PT ;  /* 0x000000020e00780c */ /* 0x000fe20003f05270 */
[----:B------:R-:W-:Y:S01]  /*5200*/  @!UP0 UIADD3 UR9, UPT, UPT, UR21, 0x38, URZ ;  /* 0x0000003815098890 */ /* 0x000fe2000fffe0ff */
[----:B------:R-:W-:Y:S01]  /*5210*/  @!P1 R2UR UR4, R0 ;  /* 0x00000000000492ca */ /* 0x000fe200000e0000 */
[----:B------:R-:W-:Y:S01]  /*5220*/  VOTEU.ALL UP0, P1 ;  /* 0x0000000000ff7886 */ /* 0x000fe20000800000 */
[----:B------:R-:W-:Y:S01]  /*5230*/  UMOV UR11, UR35 ;  /* 0x00000023000b7c82 */ /* 0x000fe20008000000 */
[----:B------:R-:W-:Y:S01]  /*5240*/  UMOV UR12, UR36 ;  /* 0x00000024000c7c82 */ /* 0x000fe20008000000 */
[----:B------:R-:W-:Y:S01]  /*5250*/  SEL R0, RZ, 0x1, P0 ;  /* 0x00000001ff007807 */ /* 0x000fe20000000000 */
[----:B------:R-:W-:Y:S01]  /*5260*/  UPLOP3.LUT UP3, UPT, UPT, UPT, UPT, 0x80, 0x8 ;  /* 0x000000000008789c */ /* 0x000fe20003f6f070 */
[----:B------:R-:W-:Y:S01]  /*5270*/  IMAD.U32 R8, RZ, RZ, UR5 ;  /* 0x00000005ff087e24 */ /* 0x000fe2000f8e00ff */
[----:B------:R-:W-:Y:S01]  /*5280*/  LOP3.LUT R15, R15, 0x1, RZ, 0x3c, !PT ;  /* 0x000000010f0f7812 */ /* 0x000fe200078e3cff */
[----:B------:R-:W-:Y:S01]  /*5290*/  UMOV UR36, UR29 ;  /* 0x0000001d00247c82 */ /* 0x000fe20008000000 */
[----:B------:R-:W-:Y:S01]  /*52a0*/  LOP3.LUT R13, R13, R0, RZ, 0x3c, !PT ;  /* 0x000000000d0d7212 */ /* 0x000fe200078e3cff */
[----:B------:R-:W-:Y:S01]  /*52b0*/  UIADD3 UR20, UPT, UPT, UR13, UR16, URZ ;  /* 0x000000100d147290 */ /* 0x000fe2000fffe0ff */
[----:B------:R-:W-:Y:S01]  /*52c0*/  SEL R14, R14, RZ, P0 ;  /* 0x000000ff0e0e7207 */ /* 0x000fe20000000000 */
[----:B------:R-:W-:Y:S01]  /*52d0*/  UIADD3 UR16, UPT, UPT, UR14, UR63, URZ ;  /* 0x0000003f0e107290 */ /* 0x000fe2000fffe0ff */
[----:B------:R-:W-:Y:S01]  /*52e0*/  IMAD.U32 R9, RZ, RZ, UR4 ;  /* 0x00000004ff097e24 */ /* 0x000fe2000f8e00ff */
[----:B------:R-:W-:Y:S04]  /*52f0*/  @!P1 R2UR UR4, R8 ;  /* 0x00000000080492ca */ /* 0x000fe800000e0000 */
[----:B------:R-:W-:Y:S11]  /*5300*/  @!P1 R2UR UR5, R9 ;  /* 0x00000000090592ca */ /* 0x000ff600000e0000 */
[----:B------:R-:W-:Y:S02]  /*5310*/  @!UPT UIADD3 URZ, UPT, UPT, URZ, URZ, URZ ;  /* 0x000000fffffff290 */ /* 0x000fe4000fffe0ff */
[----:B------:R3:W-:Y:S01]  /*5320*/  @!UP0 UTMALDG.3D [UR8], [UR4], desc[UR6] ;  /* 0x00000608040085b4 */ /* 0x0007e20008011000 */
[----:B------:R3:W-:Y:S01]  /*5330*/  @!P1 SYNCS.ARRIVE.TRANS64.RED.A0TR RZ, [UR21+0x38], R7 ;  /* 0x00003807ffff99a7 */ /* 0x0007e20008300415 */
[----:B------:R-:W-:Y:S01]  /*5340*/  SYNCS.ARRIVE.TRANS64.RED.A1T0 RZ, [UR37], RZ ;  /* 0x000000ffffff79a7 */ /* 0x000fe20008100425 */
[----:B------:R-:W-:Y:S05]  /*5350*/  BRA.U UP1, `(.L_x_87) ;  /* 0xfffffff101687547 */ /* 0x000fea000b83ffff */
[----:B------:R-:W-:-:S04]  /*5360*/  SHF.L.U32 R3, R15, 0x1f, RZ ;  /* 0x0000001f0f037819 */ /* 0x000fc800000006ff */
[----:B------:R-:W1:Y:S02]  /*5370*/  SYNCS.PHASECHK.TRANS64.TRYWAIT P0, [UR21+0x40], R3 ;  /* 0x00004003ff0075a7 */ /* 0x000e640008001115 */
[----:B-1----:R-:W-:Y:S05]  /*5380*/  @!P0 BRA `(.L_x_88) ;  /* 0x0000004c00b48947 */ /* 0x002fea0003800000 */
.L_x_174:
[----:B------:R-:W4:Y:S02]  /*5390*/  SYNCS.PHASECHK.TRANS64.TRYWAIT P0, [UR21+0x48], R3 ;  /* 0x00004803ff0075a7 */ /* 0x000f240008001115 */
[----:B----4-:R-:W-:Y:S05]  /*53a0*/  @!P0 BRA `(.L_x_89) ;  /* 0x0000004c00c48947 */ /* 0x010fea0003800000 */
.L_x_176:
[----:B------:R-:W4:Y:S02]  /*53b0*/  SYNCS.PHASECHK.TRANS64.TRYWAIT P0, [UR21+0x50], R3 ;  /* 0x00005003ff0075a7 */ /* 0x000f240008001115 */
[----:B----4-:R-:W-:Y:S05]  /*53c0*/  @!P0 BRA `(.L_x_90) ;  /* 0x0000004c00d48947 */ /* 0x010fea0003800000 */
.L_x_178:
[----:B-1----:R-:W-:-:S07]  /*53d0*/  MOV R0, UR21 ;  /* 0x0000001500007c02 */ /* 0x002fce0008000f00 */
.L_x_91:
[----:B-1----:R-:W-:-:S04]  /*53e0*/  SHF.L.U32 R3, R15, 0x1f, RZ ;  /* 0x0000001f0f037819 */ /* 0x002fc800000006ff */
[----:B------:R1:W4:Y:S03]  /*53f0*/  SYNCS.PHASECHK.TRANS64.TRYWAIT P0, [R0+URZ+0x58], R3 ;  /* 0x00005803000075a7 */ /* 0x00032600080011ff */
[----:B----4-:R-:W-:Y:S05]  /*5400*/  @!P0 NANOSLEEP.SYNCS 0x989680 ;  /* 0x009896800000895d */ /* 0x010fea0003900000 */
[----:B------:R-:W4:Y:S02]  /*5410*/  @!P0 SYNCS.PHASECHK.TRANS64 P0, [R0+URZ+0x58], R3 ;  /* 0x00005803000085a7 */ /* 0x000f2400080010ff */
[----:B--234-:R-:W-:Y:S05]  /*5420*/  @P0 EXIT ;  /* 0x000000000000094d */ /* 0x01cfea0003800000 */
[----:B------:R-:W-:Y:S05]  /*5430*/  BRA `(.L_x_91) ;  /* 0xfffffffc00e87947 */ /* 0x000fea000383ffff */
.L_x_76:
[----:B------:R-:W-:-:S06]  /*5440*/  UISETP.GE.AND UP0, UPT, UR17, 0x4, UPT ;  /* 0x000000041100788c */ /* 0x000fcc000bf06270 */
[----:B------:R-:W-:-:S13]  /*5450*/  PLOP3.LUT P0, PT, PT, PT, UP0, 0x80, 0x8 ;  /* 0x000000000008781c */ /* 0x000fda0003f0f008 */
[----:B-1----:R-:W-:Y:S05]  /*5460*/  @!P0 EXIT ;  /* 0x000000000000894d */ /* 0x002fea0003800000 */
[----:B------:R-:W-:Y:S01]  /*5470*/  BAR.SYNC.DEFER_BLOCKING 0x6, 0xa0 ;  /* 0x0182800000007b1d */ /* 0x000fe20000010000 */
[C---:B------:R-:W-:Y:S01]  /*5480*/  IMAD.SHL.U32 R7, R93.reuse, 0x40, RZ ;  /* 0x000000405d077824 */ /* 0x040fe200078e00ff */
[C---:B------:R-:W-:Y:S01]  /*5490*/  R2P PR, R93.reuse, 0x6 ;  /* 0x000000065d007804 */ /* 0x040fe20000000000 */
[C---:B------:R-:W-:Y:S01]  /*54a0*/  IMAD.SHL.U32 R2, R93.reuse, 0x8, RZ ;  /* 0x000000085d027824 */ /* 0x040fe200078e00ff */
[----:B------:R-:W-:Y:S01]  /*54b0*/  CS2R R88, SRZ ;  /* 0x0000000000587805 */ /* 0x000fe2000001ff00 */
[----:B------:R-:W-:Y:S01]  /*54c0*/  IMAD.U32 R37, R93, 0x10000, RZ ;  /* 0x000100005d257824 */ /* 0x000fe200078e00ff */
[----:B------:R-:W-:Y:S01]  /*54d0*/  UMOV UR44, 0x400 ;  /* 0x00000400002c7882 */ /* 0x000fe20000000000 */
[----:B------:R-:W1:Y:S01]  /*54e0*/  LDCU.64 UR4, c[0x0][0x890] ;  /* 0x00011200ff0477ac */ /* 0x000e620008000a00 */
[----:B------:R-:W2:Y:S01]  /*54f0*/  LDC.64 R78, c[0x0][0x8b0] ;  /* 0x00022c00ff4e7b82 */ /* 0x000ea20000000a00 */
[----:B------:R-:W-:Y:S01]  /*5500*/  LOP3.LUT R3, R7, 0x1c0, RZ, 0xc0, !PT ;  /* 0x000001c007037812 */ /* 0x000fe200078ec0ff */
[----:B------:R-:W-:Y:S01]  /*5510*/  IMAD.SHL.U32 R80, R93, 0x20, RZ ;  /* 0x000000205d507824 */ /* 0x000fe200078e00ff */
[----:B------:R-:W-:Y:S01]  /*5520*/  ULEA UR44, UR52, UR44, 0x18 ;  /* 0x0000002c342c7291 */ /* 0x000fe2000f8ec0ff */
[----:B------:R-:W-:Y:S01]  /*5530*/  LOP3.LUT R7, R7, 0x200, RZ, 0xc0, !PT ;  /* 0x0000020007077812 */ /* 0x000fe200078ec0ff */
[----:B------:R-:W-:Y:S01]  /*5540*/  IMAD.MOV.U32 R91, RZ, RZ, 0x20 ;  /* 0x00000020ff5b7424 */ /* 0x000fe200078e00ff */
[----:B------:R-:W-:Y:S01]  /*5550*/  LOP3.LUT R2, R3, 0x38, R2, 0xf8, !PT ;  /* 0x0000003803027812 */ /* 0x000fe200078ef802 */
[----:B------:R-:W-:Y:S01]  /*5560*/  IMAD.MOV.U32 R90, RZ, RZ, 0x1 ;  /* 0x00000001ff5a7424 */ /* 0x000fe200078e00ff */
[----:B------:R-:W3:Y:S01]  /*5570*/  LDC.64 R76, c[0x0][0x8a8] ;  /* 0x00022a00ff4c7b82 */ /* 0x000ee20000000a00 */
[----:B------:R-:W-:Y:S01]  /*5580*/  SHF.R.U32.HI R3, RZ, 0x1, R93 ;  /* 0x00000001ff037819 */ /* 0x000fe2000001165d */
[----:B------:R-:W-:Y:S01]  /*5590*/  IMAD.MOV.U32 R36, RZ, RZ, RZ ;  /* 0x000000ffff247224 */ /* 0x000fe200078e00ff */
[----:B------:R-:W-:Y:S01]  /*55a0*/  LOP3.LUT R37, R37, 0x600000, RZ, 0xc0, !PT ;  /* 0x0060000025257812 */ /* 0x000fe200078ec0ff */
[----:B------:R-:W-:Y:S01]  /*55b0*/  IMAD.MOV.U32 R87, RZ, RZ, RZ ;  /* 0x000000ffff577224 */ /* 0x000fe200078e00ff */
[----:B------:R-:W-:Y:S01]  /*55c0*/  LOP3.LUT R80, R7, 0xc00, R80, 0xf8, !PT ;  /* 0x00000c0007507812 */ /* 0x000fe200078ef850 */
[----:B------:R-:W4:Y:S01]  /*55d0*/  LDCU UR60, c[0x0][0x370] ;  /* 0x00006e00ff3c77ac */ /* 0x000f220008000800 */
[----:B------:R-:W-:Y:S01]  /*55e0*/  LOP3.LUT R3, R2, 0x8, R3, 0x78, !PT ;  /* 0x0000000802037812 */ /* 0x000fe200078e7803 */
[----:B------:R-:W4:Y:S01]  /*55f0*/  LDS R0, [UR44+0x120] ;  /* 0x0001202cff007984 */ /* 0x000f220008000800 */
[----:B-1----:R-:W-:Y:S01]  /*5600*/  IMAD.U32 R95, RZ, RZ, UR4 ;  /* 0x00000004ff5f7e24 */ /* 0x002fe2000f8e00ff */
[----:B------:R-:W-:Y:S01]  /*5610*/  UIADD3 UR4, UPT, UPT, UR44, 0x400, URZ ;  /* 0x000004002c047890 */ /* 0x000fe2000fffe0ff */
[----:B------:R-:W-:Y:S01]  /*5620*/  SEL R92, R91, 0xffffffe0, !P2 ;  /* 0xffffffe05b5c7807 */ /* 0x000fe20005000000 */
[----:B------:R-:W-:Y:S01]  /*5630*/  IMAD.U32 R94, RZ, RZ, UR5 ;  /* 0x00000005ff5e7e24 */ /* 0x000fe2000f8e00ff */
[----:B------:R-:W-:Y:S01]  /*5640*/  LOP3.LUT R80, R80, R3, RZ, 0xfc, !PT ;  /* 0x0000000350507212 */ /* 0x000fe200078efcff */
[----:B------:R-:W1:Y:S01]  /*5650*/  LDCU UR43, c[0x0][0xb0c] ;  /* 0x00016180ff2b77ac */ /* 0x000e620008000800 */
[----:B------:R-:W-:Y:S01]  /*5660*/  LOP3.LUT R93, R93, 0x60, RZ, 0xc0, !PT ;  /* 0x000000605d5d7812 */ /* 0x000fe200078ec0ff */
[----:B------:R-:W-:Y:S01]  /*5670*/  IMAD.U32 R85, RZ, RZ, UR4 ;  /* 0x00000004ff557e24 */ /* 0x000fe2000f8e00ff */
[----:B------:R-:W-:Y:S01]  /*5680*/  SEL R91, R91, 0xffffffe0, !P1 ;  /* 0xffffffe05b5b7807 */ /* 0x000fe20004800000 */
[----:B------:R-:W1:Y:S01]  /*5690*/  LDCU UR39, c[0x0][0xb30] ;  /* 0x00016600ff2777ac */ /* 0x000e620008000800 */
[----:B------:R-:W1:Y:S01]  /*56a0*/  LDCU.64 UR54, c[0x0][0x888] ;  /* 0x00011100ff3677ac */ /* 0x000e620008000a00 */
[----:B------:R-:W1:Y:S01]  /*56b0*/  LDCU.64 UR40, c[0x0][0xb28] ;  /* 0x00016500ff2877ac */ /* 0x000e620008000a00 */
[----:B------:R-:W1:Y:S01]  /*56c0*/  LDCU.128 UR56, c[0x0][0xb10] ;  /* 0x00016200ff3877ac */ /* 0x000e620008000c00 */
[----:B------:R-:W1:Y:S01]  /*56d0*/  LDCU UR53, c[0x0][0x374] ;  /* 0x00006e80ff3577ac */ /* 0x000e620008000800 */
[----:B------:R-:W-:Y:S01]  /*56e0*/  UMOV UR47, URZ ;  /* 0x000000ff002f7c82 */ /* 0x000fe20008000000 */
[----:B------:R-:W-:Y:S01]  /*56f0*/  UMOV UR46, URZ ;  /* 0x000000ff002e7c82 */ /* 0x000fe20008000000 */
[----:B-1234-:R-:W-:-:S07]  /*5700*/  IMAD.IADD R37, R0, 0x1, R37 ;  /* 0x0000000100257824 */ /* 0x01efce00078e0225 */
.L_x_135:
[C---:B------:R-:W-:Y:S02]  /*5710*/  LEA R3, R87.reuse, UR44, 0x3 ;  /* 0x0000002c57037c11 */ /* 0x040fe4000f8e18ff */
[----:B------:R-:W-:Y:S02]  /*5720*/  SHF.L.U32 R0, R88, 0x1f, RZ ;  /* 0x0000001f58007819 */ /* 0x000fe400000006ff */
[----:B------:R-:W-:Y:S02]  /*5730*/  LEA R5, R87, UR44, 0x4 ;  /* 0x0000002c57057c11 */ /* 0x000fe4000f8e20ff */
[----:B-1----:R-:W1:Y:S02]  /*5740*/  SYNCS.PHASECHK.TRANS64.TRYWAIT P0, [R3+URZ+0x70], R0 ;  /* 0x00007000030075a7 */ /* 0x002e6400080011ff */
[----:B-1----:R-:W-:Y:S05]  /*5750*/  @!P0 BRA `(.L_x_92) ;  /* 0x0000004c00088947 */ /* 0x002fea0003800000 */
.L_x_179:
[----:B------:R-:W2:Y:S01]  /*5760*/  LDS.128 R4, [R5+0x100] ;  /* 0x0001000005047984 */ /* 0x000ea20000000c00 */
[----:B------:R-:W-:Y:S01]  /*5770*/  UISETP.GE.AND UP0, UPT, UR42, 0x1, UPT ;  /* 0x000000012a00788c */ /* 0x000fe2000bf06270 */
[----:B------:R-:W-:Y:S01]  /*5780*/  @!PT LDS RZ, [RZ] ;  /* 0x00000000fffff984 */ /* 0x000fe20000000800 */
[----:B------:R-:W-:Y:S01]  /*5790*/  @!PT LDS RZ, [RZ] ;  /* 0x00000000fffff984 */ /* 0x000fe20000000800 */
[----:B------:R-:W-:Y:S01]  /*57a0*/  @!PT LDS RZ, [RZ] ;  /* 0x00000000fffff984 */ /* 0x000fe20000000800 */
[----:B------:R-:W-:Y:S01]  /*57b0*/  @!PT LDS RZ, [RZ] ;  /* 0x00000000fffff984 */ /* 0x000fe20000000800 */
[----:B------:R3:W-:Y:S06]  /*57c0*/  MEMBAR.ALL.CTA ;  /* 0x0000000000007992 */ /* 0x0007ec0000008000 */
[----:B---3--:R-:W3:Y:S01]  /*57d0*/  FENCE.VIEW.ASYNC.S ;  /* 0x00000000000073c6 */ /* 0x008ee20000000000 */
[----:B--2---:R-:W-:Y:S11]  /*57e0*/  LOP3.LUT P0, RZ, R6, 0x1, RZ, 0xc0, !PT ;  /* 0x0000000106ff7812 */ /* 0x004ff6000780c0ff */
[----:B------:R-:W-:Y:S02]  /*57f0*/  @!UPT UIADD3 URZ, UPT, UPT, URZ, URZ, URZ ;  /* 0x000000fffffff290 */ /* 0x000fe4000fffe0ff */
[----:B---3--:R-:W-:Y:S01]  /*5800*/  VOTEU.ANY UP1, P0 ;  /* 0x0000000000ff7886 */ /* 0x008fe20000020100 */
[----:B------:R-:W-:Y:S01]  /*5810*/  PLOP3.LUT P0, PT, PT, PT, UP1, 0x80, 0x8 ;  /* 0x000000000008781c */ /* 0x000fe20003f0f018 */
[----:B------:R-:W-:Y:S11]  /*5820*/  UP2UR UR62, UPR, URZ, 0x2 ;  /* 0x00000002ff3e7883 */ /* 0x000ff60008000000 */
[----:B------:R-:W-:Y:S01]  /*5830*/  @!UPT UIADD3 URZ, UPT, UPT, URZ, URZ, URZ ;  /* 0x000000fffffff290 */ /* 0x000fe2000fffe0ff */
[----:B-1----:R-:W-:Y:S02]  /*5840*/  @P0 SHF.R.U32.HI R0, RZ, 0x10, R5 ;  /* 0x00000010ff000819 */ /* 0x002fe40000011605 */
        /* <DEDUP_REMOVED lines=12> */
[----:B------:R-:W2:Y:S01]  /*5910*/  LDCU UR12, c[0x0][0xb20] ;  /* 0x00016400ff0c77ac */ /* 0x000ea20008000800 */
[----:B------:R-:W-:Y:S02]  /*5920*/  UIMAD.WIDE.U32 UR4, UR53, UR59, URZ ;  /* 0x0000003b350472a5 */ /* 0x000fe4000f8e00ff */
[----:B------:R-:W-:Y:S02]  /*5930*/  UIMAD.WIDE.U32 UR6, UR60, UR56, URZ ;  /* 0x000000383c0672a5 */ /* 0x000fe4000f8e00ff */
[----:B------:R-:W-:Y:S02]  /*5940*/  UISETP.NE.AND UP0, UPT, UR58, 0x1, UPT ;  /* 0x000000013a00788c */ /* 0x000fe4000bf05270 */
[----:B------:R-:W-:Y:S02]  /*5950*/  UIMAD.WIDE.U32 UR8, UR37, UR59, URZ ;  /* 0x0000003b250872a5 */ /* 0x000fe4000f8e00ff */
[----:B------:R-:W-:Y:S02]  /*5960*/  UIMAD.WIDE.U32 UR10, UR38, UR56, URZ ;  /* 0x00000038260a72a5 */ /* 0x000fe4000f8e00ff */
[----:B------:R-:W-:Y:S02]  /*5970*/  UISETP.NE.AND UP1, UPT, UR43, 0x1, UPT ;  /* 0x000000012b00788c */ /* 0x000fe4000bf25270 */
[----:B------:R-:W-:Y:S01]  /*5980*/  UISETP.NE.AND UP2, UPT, UR42, 0x1, UPT ;  /* 0x000000012a00788c */ /* 0x000fe2000bf45270 */
[----:B------:R-:W-:Y:S02]  /*5990*/  UMOV UR4, UR5 ;  /* 0x0000000500047c82 */ /* 0x000fe40008000000 */
[----:B--2---:R-:W-:Y:S03]  /*59a0*/  USHF.R.U32.HI UR5, URZ, UR12, UR4 ;  /* 0x0000000cff057299 */ /* 0x004fe60008011604 */
[----:B------:R-:W-:Y:S02]  /*59b0*/  UMOV UR4, UR7 ;  /* 0x0000000700047c82 */ /* 0x000fe40008000000 */
[----:B------:R-:W-:Y:S02]  /*59c0*/  USHF.R.U32.HI UR7, URZ, UR57, UR4 ;  /* 0x00000039ff077299 */ /* 0x000fe40008011604 */
[----:B------:R-:W-:Y:S02]  /*59d0*/  USEL UR4, UR53, UR5, !UP0 ;  /* 0x0000000535047287 */ /* 0x000fe4000c000000 */
[----:B------:R-:W-:Y:S01]  /*59e0*/  USEL UR7, UR60, UR7, !UP1 ;  /* 0x000000073c077287 */ /* 0x000fe2000c800000 */
[----:B------:R-:W-:Y:S01]  /*59f0*/  UMOV UR5, UR9 ;  /* 0x0000000900057c82 */ /* 0x000fe20008000000 */
[----:B------:R-:W-:Y:S02]  /*5a00*/  UIMAD.WIDE.U32 UR8, UR4, UR40, URZ ;  /* 0x00000028040872a5 */ /* 0x000fe4000f8e00ff */
[----:B------:R-:W-:Y:S03]  /*5a10*/  USHF.R.U32.HI UR6, URZ, UR12, UR5 ;  /* 0x0000000cff067299 */ /* 0x000fe60008011605 */
[----:B------:R-:W-:Y:S01]  /*5a20*/  UMOV UR5, UR11 ;  /* 0x0000000b00057c82 */ /* 0x000fe20008000000 */
[----:B------:R-:W-:Y:S02]  /*5a30*/  UIMAD.WIDE.U32 UR10, UR7, UR40, URZ ;  /* 0x00000028070a72a5 */ /* 0x000fe4000f8e00ff */
[----:B------:R-:W-:Y:S02]  /*5a40*/  USHF.R.U32.HI UR12, URZ, UR57, UR5 ;  /* 0x00000039ff0c7299 */ /* 0x000fe40008011605 */
[----:B------:R-:W-:Y:S01]  /*5a50*/  USEL UR6, UR37, UR6, !UP0 ;  /* 0x0000000625067287 */ /* 0x000fe2000c000000 */
[----:B------:R-:W-:Y:S02]  /*5a60*/  UMOV UR5, UR9 ;  /* 0x0000000900057c82 */ /* 0x000fe40008000000 */
[----:B------:R-:W-:Y:S01]  /*5a70*/  UMOV UR10, UR11 ;  /* 0x0000000b000a7c82 */ /* 0x000fe20008000000 */
[----:B------:R-:W-:Y:S02]  /*5a80*/  @UP2 USHF.R.U32.HI UR4, URZ, UR41, UR5 ;  /* 0x00000029ff042299 */ /* 0x000fe40008011605 */
[----:B------:R-:W-:Y:S02]  /*5a90*/  @UP2 USHF.R.U32.HI UR7, URZ, UR41, UR10 ;  /* 0x00000029ff072299 */ /* 0x000fe4000801160a */
[----:B------:R-:W-:Y:S02]  /*5aa0*/  UIMAD UR4, UR42, UR4, URZ ;  /* 0x000000042a0472a4 */ /* 0x000fe4000f8e02ff */
        /* <DEDUP_REMOVED lines=8> */
[----:B------:R-:W-:Y:S02]  /*5b30*/  USEL UR11, UR6, UR4, !UP2 ;  /* 0x00000004060b7287 */ /* 0x000fe4000d000000 */
[----:B------:R-:W-:Y:S02]  /*5b40*/  UIADD3 UR8, UPT, UPT, -UR5, URZ, URZ ;  /* 0x000000ff05087290 */ /* 0x000fe4000fffe1ff */
[----:B------:R-:W-:Y:S01]  /*5b50*/  UIADD3 UR10, UPT, UPT, -UR11, URZ, URZ ;  /* 0x000000ff0b0a7290 */ /* 0x000fe2000fffe1ff */
[----:B------:R-:W-:Y:S01]  /*5b60*/  @!UP0 UMOV UR4, UR9 ;  /* 0x0000000900048c82 */ /* 0x000fe20008000000 */
[----:B------:R-:W-:Y:S02]  /*5b70*/  UIADD3 UR9, UPT, UPT, -UR6, URZ, URZ ;  /* 0x000000ff06097290 */ /* 0x000fe4000fffe1ff */
[----:B------:R-:W-:Y:S02]  /*5b80*/  @!UP0 USHF.R.U32.HI UR4, URZ, UR41, UR4 ;  /* 0x00000029ff048299 */ /* 0x000fe40008011604 */
[----:B------:R-:W-:Y:S02]  /*5b90*/  UIMAD UR10, UR42, UR10, UR6 ;  /* 0x0000000a2a0a72a4 */ /* 0x000fe4000f8e0206 */
[----:B------:R-:W-:Y:S04]  /*5ba0*/  @!UP0 USEL UR4, UR5, UR4, !UP2 ;  /* 0x0000000405048287 */ /* 0x000fe8000d000000 */
[----:B------:R-:W-:Y:S02]  /*5bb0*/  @!UP0 UIMAD UR10, UR7, UR10, UR4 ;  /* 0x0000000a070a82a4 */ /* 0x000fe4000f8e0204 */
[----:B------:R-:W-:Y:S02]  /*5bc0*/  @!UP0 UIADD3 UR11, UPT, UPT, UR11, -UR4, URZ ;  /* 0x800000040b0b8290 */ /* 0x000fe4000fffe0ff */
[----:B------:R-:W-:Y:S02]  /*5bd0*/  UIMAD UR7, UR43, UR8, UR38 ;  /* 0x000000082b0772a4 */ /* 0x000fe4000f8e0226 */
[----:B------:R-:W-:Y:S02]  /*5be0*/  @!UP0 UIMAD UR6, UR11, UR42, UR5 ;  /* 0x0000002a0b0682a4 */ /* 0x000fe4000f8e0205 */
[----:B------:R-:W-:Y:S01]  /*5bf0*/  UIMAD UR4, UR58, UR9, UR37 ;  /* 0x000000093a0472a4 */ /* 0x000fe2000f8e0225 */
[----:B------:R-:W-:Y:S02]  /*5c00*/  @!UP0 UMOV UR5, UR10 ;  /* 0x0000000a00058c82 */ /* 0x000fe40008000000 */
[----:B------:R-:W-:Y:S02]  /*5c10*/  UIMAD UR38, UR5, UR43, UR7 ;  /* 0x0000002b052672a4 */ /* 0x000fe4000f8e0207 */
[----:B------:R-:W-:Y:S11]  /*5c20*/  UIMAD UR37, UR6, UR58, UR4 ;  /* 0x0000003a062572a4 */ /* 0x000ff6000f8e0204 */
[----:B------:R-:W-:Y:S01]  /*5c30*/  @!UPT UIADD3 URZ, UPT, UPT, URZ, URZ, URZ ;  /* 0x000000fffffff290 */ /* 0x000fe2000fffe0ff */
.L_x_93:
[----:B------:R-:W-:Y:S01]  /*5c40*/  UISETP.NE.AND UP0, UPT, UR39, 0x1, UPT ;  /* 0x000000012700788c */ /* 0x000fe2000bf05270 */
[----:B------:R-:W-:Y:S01]  /*5c50*/  LOP3.LUT P0, RZ, R85, 0x3f0, RZ, 0xc0, !PT ;  /* 0x000003f055ff7812 */ /* 0x000fe2000780c0ff */
[----:B------:R-:W-:Y:S01]  /*5c60*/  USHF.L.U32 UR50, UR16, 0x6, URZ ;  /* 0x0000000610327899 */ /* 0x000fe200080006ff */
[----:B------:R-:W-:Y:S01]  /*5c70*/  BSSY.RECONVERGENT B6, `(.L_x_94) ;  /* 0x0000034000067945 */ /* 0x000fe20003800200 */
[----:B------:R-:W-:Y:S01]  /*5c80*/  USHF.L.U32 UR49, UR20, 0x8, URZ ;  /* 0x0000000814317899 */ /* 0x000fe200080006ff */
[----:B------:R-:W-:Y:S06]  /*5c90*/  IADD3 R87, PT, PT, R87, 0x1, RZ ;  /* 0x0000000157577810 */ /* 0x000fec0007ffe0ff */
[----:B------:R-:W2:Y:S01]  /*5ca0*/  @!UP0 LDCU.128 UR12, c[0x0][0xb10] ;  /* 0x00016200ff0c87ac */ /* 0x000ea20008000c00 */
[----:B------:R-:W3:Y:S01]  /*5cb0*/  @!UP0 LDCU UR5, c[0x0][0xb0c] ;  /* 0x00016180ff0587ac */ /* 0x000ee20008000800 */
[----:B------:R-:W4:Y:S01]  /*5cc0*/  @!UP0 LDCU UR10, c[0x0][0xb20] ;  /* 0x00016400ff0a87ac */ /* 0x000f220008000800 */
[----:B--2---:R-:W-:Y:S02]  /*5cd0*/  UIMAD.WIDE.U32 UR8, UR38, UR12, URZ ;  /* 0x0000000c260872a5 */ /* 0x004fe4000f8e00ff */
[----:B------:R-:W-:Y:S02]  /*5ce0*/  UIMAD.WIDE.U32 UR6, UR37, UR15, URZ ;  /* 0x0000000f250672a5 */ /* 0x000fe4000f8e00ff */
[----:B------:R-:W-:Y:S03]  /*5cf0*/  @!UP0 UISETP.NE.AND UP1, UPT, UR14, 0x1, UPT ;  /* 0x000000010e00888c */ /* 0x000fe6000bf25270 */
[----:B------:R-:W-:Y:S01]  /*5d00*/  @!UP0 UMOV UR4, UR9 ;  /* 0x0000000900048c82 */ /* 0x000fe20008000000 */
[----:B---3--:R-:W-:Y:S02]  /*5d10*/  @!UP0 UISETP.NE.AND UP2, UPT, UR5, 0x1, UPT ;  /* 0x000000010500888c */ /* 0x008fe4000bf45270 */
[----:B------:R-:W-:Y:S01]  /*5d20*/  @!UP0 USHF.R.U32.HI UR4, URZ, UR13, UR4 ;  /* 0x0000000dff048299 */ /* 0x000fe20008011604 */
[----:B------:R-:W-:Y:S02]  /*5d30*/  @!UP0 UMOV UR6, UR7 ;  /* 0x0000000700068c82 */ /* 0x000fe40008000000 */
[----:B----4-:R-:W-:Y:S02]  /*5d40*/  @!UP0 USHF.R.U32.HI UR6, URZ, UR10, UR6 ;  /* 0x0000000aff068299 */ /* 0x010fe40008011606 */
[----:B------:R-:W-:Y:S02]  /*5d50*/  @!UP0 USEL UR7, UR38, UR4, !UP2 ;  /* 0x0000000426078287 */ /* 0x000fe4000d000000 */
[----:B------:R-:W-:Y:S04]  /*5d60*/  @!UP0 USEL UR6, UR37, UR6, !UP1 ;  /* 0x0000000625068287 */ /* 0x000fe8000c800000 */
[----:B------:R-:W-:Y:S02]  /*5d70*/  @!UP0 UIADD3 UR4, UPT, UPT, -UR7, UR6, URZ ;  /* 0x0000000607048290 */ /* 0x000fe4000fffe1ff */
[----:B------:R-:W-:Y:S02]  /*5d80*/  @!UP0 UIADD3 UR6, UPT, UPT, UR7, -UR6, URZ ;  /* 0x8000000607068290 */ /* 0x000fe4000fffe0ff */
[----:B------:R-:W-:Y:S02]  /*5d90*/  @!UP0 UIMAD UR38, UR4, UR5, UR38 ;  /* 0x00000005042682a4 */ /* 0x000fe4000f8e0226 */
[----:B------:R-:W-:Y:S01]  /*5da0*/  @!UP0 UIMAD UR37, UR6, UR14, UR37 ;  /* 0x0000000e062582a4 */ /* 0x000fe2000f8e0225 */
[----:B------:R-:W-:Y:S11]  /*5db0*/  @!P0 BRA `(.L_x_95) ;  /* 0x00000000007c8947 */ /* 0x000ff60003800000 */
[----:B------:R-:W2:Y:S01]  /*5dc0*/  LDCU.64 UR8, c[0x4][0x80] ;  /* 0x01001000ff0877ac */ /* 0x000ea20008000a00 */
[----:B------:R-:W-:Y:S01]  /*5dd0*/  MOV R2, 0x0 ;  /* 0x0000000000027802 */ /* 0x000fe20000000f00 */
[----:B------:R-:W-:Y:S02]  /*5de0*/  HFMA2 R12, -RZ, RZ, 0, 5.9604644775390625e-08 ;  /* 0x00000001ff0c7431 */ /* 0x000fe400000001ff */
[----:B------:R-:W-:Y:S01]  /*5df0*/  IMAD.MOV.U32 R8, RZ, RZ, 0x70 ;  /* 0x00000070ff087424 */ /* 0x000fe200078e00ff */
[----:B------:R3:W4:Y:S01]  /*5e00*/  LDC.64 R14, c[0x4][R2] ;  /* 0x01000000020e7b82 */ /* 0x0007220000000a00 */
[----:B------:R-:W1:Y:S01]  /*5e10*/  LDCU.64 UR6, c[0x4][0x88] ;  /* 0x01001100ff0677ac */ /* 0x000e620008000a00 */
[----:B------:R-:W-:Y:S01]  /*5e20*/  IMAD.MOV.U32 R13, RZ, RZ, RZ ;  /* 0x000000ffff0d7224 */ /* 0x000fe200078e00ff */
[----:B------:R-:W1:Y:S01]  /*5e30*/  LDCU.64 UR4, c[0x4][0x8] ;  /* 0x01000100ff0477ac */ /* 0x000e620008000a00 */
[----:B--2---:R-:W-:Y:S01]  /*5e40*/  MOV R5, UR9 ;  /* 0x0000000900057c02 */ /* 0x004fe20008000f00 */
[----:B------:R-:W-:Y:S01]  /*5e50*/  IMAD.U32 R4, RZ, RZ, UR8 ;  /* 0x00000008ff047e24 */ /* 0x000fe2000f8e00ff */
[----:B-1----:R-:W-:Y:S01]  /*5e60*/  MOV R7, UR7 ;  /* 0x0000000700077c02 */ /* 0x002fe20008000f00 */
[----:B------:R-:W-:Y:S01]  /*5e70*/  IMAD.U32 R6, RZ, RZ, UR6 ;  /* 0x00000006ff067e24 */ /* 0x000fe2000f8e00ff */
[----:B------:R-:W-:Y:S01]  /*5e80*/  MOV R11, UR5 ;  /* 0x00000005000b7c02 */ /* 0x000fe20008000f00 */
[----:B------:R-:W-:Y:S02]  /*5e90*/  IMAD.U32 R10, RZ, RZ, UR4 ;  /* 0x00000004ff0a7e24 */ /* 0x000fe4000f8e00ff */
[----:B------:R-:W-:Y:S07]  /*5ea0*/  LEPC R20, `(.L_x_96) ;  /* 0x000000001014794e */ /* 0x000fee0000000000 */
[----:B---345:R-:W-:Y:S05]  /*5eb0*/  CALL.ABS.NOINC R14 ;  /* 0x000000000e007343 */ /* 0x038fea0003c00000 */
.L_x_96:
[----:B------:R-:W1:Y:S01]  /*5ec0*/  LDCU.64 UR8, c[0x4][0x80] ;  /* 0x01001000ff0877ac */ /* 0x000e620008000a00 */
[----:B------:R-:W2:Y:S01]  /*5ed0*/  LDC.64 R2, c[0x4][R2] ;  /* 0x0100000002027b82 */ /* 0x000ea20000000a00 */
[----:B------:R-:W-:Y:S02]  /*5ee0*/  HFMA2 R12, -RZ, RZ, 0, 5.9604644775390625e-08 ;  /* 0x00000001ff0c7431 */ /* 0x000fe400000001ff */
[----:B------:R-:W-:Y:S02]  /*5ef0*/  IMAD.MOV.U32 R8, RZ, RZ, 0x70 ;  /* 0x00000070ff087424 */ /* 0x000fe400078e00ff */
[----:B------:R-:W-:Y:S01]  /*5f00*/  IMAD.MOV.U32 R13, RZ, RZ, RZ ;  /* 0x000000ffff0d7224 */ /* 0x000fe200078e00ff */
[----:B------:R-:W3:Y:S01]  /*5f10*/  LDCU.64 UR6, c[0x4][0x88] ;  /* 0x01001100ff0677ac */ /* 0x000ee20008000a00 */
[----:B------:R-:W4:Y:S01]  /*5f20*/  LDCU.64 UR4, c[0x4][0x8] ;  /* 0x01000100ff0477ac */ /* 0x000f220008000a00 */
[----:B-1----:R-:W-:Y:S02]  /*5f30*/  MOV R4, UR8 ;  /* 0x0000000800047c02 */ /* 0x002fe40008000f00 */
[----:B------:R-:W-:Y:S02]  /*5f40*/  MOV R5, UR9 ;  /* 0x0000000900057c02 */ /* 0x000fe40008000f00 */
[----:B---3--:R-:W-:Y:S01]  /*5f50*/  MOV R7, UR7 ;  /* 0x0000000700077c02 */ /* 0x008fe20008000f00 */
[----:B------:R-:W-:Y:S01]  /*5f60*/  IMAD.U32 R6, RZ, RZ, UR6 ;  /* 0x00000006ff067e24 */ /* 0x000fe2000f8e00ff */
[----:B----4-:R-:W-:Y:S01]  /*5f70*/  MOV R11, UR5 ;  /* 0x00000005000b7c02 */ /* 0x010fe20008000f00 */
[----:B------:R-:W-:Y:S02]  /*5f80*/  IMAD.U32 R10, RZ, RZ, UR4 ;  /* 0x00000004ff0a7e24 */ /* 0x000fe4000f8e00ff */
[----:B------:R-:W-:Y:S07]  /*5f90*/  LEPC R20, `(.L_x_95) ;  /* 0x000000001014794e */ /* 0x000fee0000000000 */
[----:B--2---:R-:W-:Y:S05]  /*5fa0*/  CALL.ABS.NOINC R2 ;  /* 0x0000000002007343 */ /* 0x004fea0003c00000 */
.L_x_95:
[----:B------:R-:W-:Y:S05]  /*5fb0*/  BSYNC.RECONVERGENT B6 ;  /* 0x0000000000067941 */ /* 0x000fea0003800200 */
.L_x_94:
[----:B------:R-:W-:Y:S02]  /*5fc0*/  R2UR UR6, R84 ;  /* 0x00000000540672ca */ /* 0x000fe400000e0000 */
[----:B------:R-:W-:Y:S02]  /*5fd0*/  R2UR UR5, R95 ;  /* 0x000000005f0572ca */ /* 0x000fe400000e0000 */
[----:B------:R-:W-:Y:S02]  /*5fe0*/  R2UR UR4, R94 ;  /* 0x000000005e0472ca */ /* 0x000fe400000e0000 */
[----:B------:R-:W-:Y:S02]  /*5ff0*/  ISETP.NE.U32.AND P4, PT, R78, RZ, PT ;  /* 0x000000ff4e00720c */ /* 0x000fe40003f85070 */
[----:B------:R-:W-:Y:S02]  /*6000*/  ISETP.NE.U32.AND P2, PT, RZ, UR54, PT ;  /* 0x00000036ff007c0c */ /* 0x000fe4000bf45070 */
[----:B------:R-:W-:Y:S02]  /*6010*/  ISETP.NE.AND.EX P4, PT, R79, RZ, PT, P4 ;  /* 0x000000ff4f00720c */ /* 0x000fe40003f85340 */
[----:B------:R-:W-:Y:S01]  /*6020*/  ISETP.NE.AND.EX P2, PT, RZ, UR55, PT, P2 ;  /* 0x00000037ff007c0c */ /* 0x000fe2000bf45320 */
[----:B------:R-:W-:Y:S02]  /*6030*/  UISETP.NE.AND UP2, UPT, UR6, URZ, UPT ;  /* 0x000000ff0600728c */ /* 0x000fe4000bf45270 */
[----:B------:R-:W-:Y:S04]  /*6040*/  UISETP.NE.U32.AND UP0, UPT, UR5, URZ, UPT ;  /* 0x000000ff0500728c */ /* 0x000fe8000bf05070 */
[----:B------:R-:W-:Y:S01]  /*6050*/  UISETP.NE.AND.EX UP1, UPT, UR4, URZ, UPT, UP0 ;  /* 0x000000ff0400728c */ /* 0x000fe2000bf25300 */
[----:B------:R-:W-:Y:S01]  /*6060*/  PLOP3.LUT P1, PT, PT, PT, UP2, 0x80, 0x8 ;  /* 0x000000000008781c */ /* 0x000fe20003f2f028 */
[----:B------:R-:W-:Y:S03]  /*6070*/  UPLOP3.LUT UP0, UPT, UPT, UPT, UPT, 0x40, 0x4 ;  /* 0x000000000004789c */ /* 0x000fe60003f0e870 */
[----:B------:R-:W-:Y:S06]  /*6080*/  @UP2 UPLOP3.LUT UP0, UPT, UPT, UPT, UP1, 0x80, 0x8 ;  /* 0x000000000008289c */ /* 0x000fec0003f0f010 */
[----:B------:R-:W-:Y:S01]  /*6090*/  PLOP3.LUT P0, PT, PT, PT, UP0, 0x80, 0x8 ;  /* 0x000000000008781c */ /* 0x000fe20003f0f008 */
[----:B------:R-:W-:Y:S01]  /*60a0*/  @!UPT UIADD3 URZ, UPT, UPT, URZ, URZ, URZ ;  /* 0x000000fffffff290 */ /* 0x000fe2000fffe0ff */
[----:B------:R-:W-:Y:S11]  /*60b0*/  BRA.U !UP1, `(.L_x_97) ;  /* 0x0000000109407547 */ /* 0x000ff6000b800000 */
[----:B------:R-:W-:Y:S01]  /*60c0*/  UISETP.NE.U32.AND UP0, UPT, UR54, URZ, UPT ;  /* 0x000000ff3600728c */ /* 0x000fe2000bf05070 */
[----:B------:R-:W-:Y:S01]  /*60d0*/  R2UR UR6, R95 ;  /* 0x000000005f0672ca */ /* 0x000fe200000e0000 */
[----:B------:R-:W2:Y:S01]  /*60e0*/  LDCU.64 UR8, c[0x0][0x358] ;  /* 0x00006b00ff0877ac */ /* 0x000ea20008000a00 */
[----:B------:R-:W-:Y:S02]  /*60f0*/  HFMA2 R81, -RZ, RZ, 0, 5.9604644775390625e-08 ;  /* 0x00000001ff517431 */ /* 0x000fe400000001ff */
[----:B-1----:R-:W-:Y:S01]  /*6100*/  IMAD.MOV.U32 R0, RZ, RZ, 0x1 ;  /* 0x00000001ff007424 */ /* 0x002fe200078e00ff */
[----:B------:R-:W-:Y:S06]  /*6110*/  UISETP.NE.AND.EX UP0, UPT, UR55, URZ, UPT, UP0 ;  /* 0x000000ff3700728c */ /* 0x000fec000bf05300 */
[----:B------:R-:W-:Y:S05]  /*6120*/  PLOP3.LUT P3, PT, PT, PT, UP0, 0x80, 0x8 ;  /* 0x000000000008781c */ /* 0x000fea0003f6f008 */
[----:B------:R-:W1:Y:S01]  /*6130*/  @UP0 LDCU.64 UR4, c[0x0][0x888] ;  /* 0x00011100ff0407ac */ /* 0x000e620008000a00 */
[----:B------:R-:W-:Y:S07]  /*6140*/  @UP0 UIMAD UR6, UR36, UR6, URZ ;  /* 0x00000006240602a4 */ /* 0x000fee000f8e02ff */
[----:B------:R-:W-:Y:S01]  /*6150*/  @!P3 PRMT R81, R0, 0x7610, R81 ;  /* 0x000076100051b816 */ /* 0x000fe20000000051 */
[----:B-1----:R-:W-:Y:S06]  /*6160*/  @UP0 UIMAD.WIDE UR4, UR6, 0x4, UR4 ;  /* 0x00000004060408a5 */ /* 0x002fec000f8e0204 */
[----:B------:R-:W-:Y:S02]  /*6170*/  IMAD.U32 R2, RZ, RZ, UR4 ;  /* 0x00000004ff027e24 */ /* 0x000fe4000f8e00ff */
[----:B------:R-:W-:Y:S03]  /*6180*/  IMAD.U32 R3, RZ, RZ, UR5 ;  /* 0x00000005ff037e24 */ /* 0x000fe6000f8e00ff */
[----:B------:R-:W1:Y:S02]  /*6190*/  @!UP0 LDCU UR4, c[0x0][0x880] ;  /* 0x00011000ff0487ac */ /* 0x000e640008000800 */
[----:B--2--5:R2:W5:Y:S02]  /*61a0*/  @P3 LDG.E R41, desc[UR8][R2.64] ;  /* 0x0000000802293981 */ /* 0x024564000c1e1900 */
[----:B-12---:R-:W-:Y:S02]  /*61b0*/  @!P3 MOV R41, UR4 ;  /* 0x000000040029bc02 */ /* 0x006fe40008000f00 */
.L_x_97:
[----:B------:R-:W-:Y:S05]  /*61c0*/  @!P4 BRA `(.L_x_98) ;  /* 0x000000000024c947 */ /* 0x000fea0003800000 */
[----:B------:R-:W-:Y:S01]  /*61d0*/  ISETP.NE.U32.AND P3, PT, R76, RZ, PT ;  /* 0x000000ff4c00720c */ /* 0x000fe20003f65070 */
[----:B------:R-:W2:Y:S03]  /*61e0*/  LDCU.64 UR4, c[0x0][0x358] ;  /* 0x00006b00ff0477ac */ /* 0x000ea60008000a00 */
[----:B------:R-:W-:Y:S11]  /*61f0*/  ISETP.NE.AND.EX P3, PT, R77, RZ, PT, P3 ;  /* 0x000000ff4d00720c */ /* 0x000ff60003f65330 */
[----:B------:R-:W-:Y:S02]  /*6200*/  @!UPT UIADD3 URZ, UPT, UPT, URZ, URZ, URZ ;  /* 0x000000fffffff290 */ /* 0x000fe4000fffe0ff */
[----:B------:R-:W3:Y:S01]  /*6210*/  @P3 LDC.64 R2, c[0x0][0x8a8] ;  /* 0x00022a00ff023b82 */ /* 0x000ee20000000a00 */
[----:B-1----:R-:W-:Y:S04]  /*6220*/  @P3 IMAD R0, R78, UR36, RZ ;  /* 0x000000244e003c24 */ /* 0x002fe8000f8e02ff */
[----:B---3--:R-:W-:Y:S05]  /*6230*/  @P3 IMAD.WIDE R2, R0, 0x4, R2 ;  /* 0x0000000400023825 */ /* 0x008fea00078e0202 */
[----:B--2--5:R2:W5:Y:S02]  /*6240*/  @P3 LDG.E R38, desc[UR4][R2.64] ;  /* 0x0000000402263981 */ /* 0x024564000c1e1900 */
[----:B--2---:R-:W3:Y:S02]  /*6250*/  @!P3 LDC R38, c[0x0][0x8a0] ;  /* 0x00022800ff26bb82 */ /* 0x004ee40000000800 */
.L_x_98:
[----:B-----5:R-:W-:Y:S01]  /*6260*/  FSETP.NEU.AND P3, PT, R41, RZ, PT ;  /* 0x000000ff2900720b */ /* 0x020fe20003f6d000 */
[----:B------:R-:W-:Y:S01]  /*6270*/  IMAD.SHL.U32 R47, R80, 0x2, RZ ;  /* 0x00000002502f7824 */ /* 0x000fe200078e00ff */
[----:B------:R-:W-:Y:S01]  /*6280*/  SEL R4, RZ, 0xffffffff, P2 ;  /* 0xffffffffff047807 */ /* 0x000fe20001000000 */
[----:B------:R-:W-:Y:S01]  /*6290*/  BSSY B1, `(.L_x_99) ;  /* 0x0000044000017945 */ /* 0x000fe20003800000 */
[----:B------:R-:W-:Y:S01]  /*62a0*/  @P1 LOP3.LUT P2, RZ, R81, 0xff, RZ, 0xc0, !PT ;  /* 0x000000ff51ff1812 */ /* 0x000fe2000784c0ff */
[----:B------:R-:W-:Y:S01]  /*62b0*/  VIADD R98, R47, UR44 ;  /* 0x0000002c2f627c36 */ /* 0x000fe20008000000 */
[----:B------:R-:W-:Y:S01]  /*62c0*/  @P1 SEL R3, RZ, 0xffffffff, P3 ;  /* 0xffffffffff031807 */ /* 0x000fe20001800000 */
[----:B------:R-:W-:Y:S01]  /*62d0*/  IMAD.MOV.U32 R60, RZ, RZ, 0x1 ;  /* 0x00000001ff3c7424 */ /* 0x000fe200078e00ff */
[----:B------:R-:W-:Y:S01]  /*62e0*/  LOP3.LUT R90, R90, 0x1, RZ, 0x3c, !PT ;  /* 0x000000015a5a7812 */ /* 0x000fe200078e3cff */
[----:B------:R-:W-:Y:S01]  /*62f0*/  IMAD.MOV.U32 R46, RZ, RZ, RZ ;  /* 0x000000ffff2e7224 */ /* 0x000fe200078e00ff */
[----:B------:R-:W-:Y:S02]  /*6300*/  @P0 SEL R3, R4, R3, !P2 ;  /* 0x0000000304030207 */ /* 0x000fe40005000000 */
[----:B------:R-:W-:Y:S02]  /*6310*/  CS2R R74, SRZ ;  /* 0x00000000004a7805 */ /* 0x000fe4000001ff00 */
[C---:B------:R-:W-:Y:S02]  /*6320*/  LEA R99, R36.reuse, UR44, 0x3 ;  /* 0x0000002c24637c11 */ /* 0x040fe4000f8e18ff */
[----:B------:R-:W-:Y:S02]  /*6330*/  CS2R R72, SRZ ;  /* 0x0000000000487805 */ /* 0x000fe4000001ff00 */
[----:B------:R-:W-:Y:S02]  /*6340*/  @P1 LOP3.LUT R3, R3, 0x1, RZ, 0xc0, !PT ;  /* 0x0000000103031812 */ /* 0x000fe400078ec0ff */
[----:B------:R-:W-:Y:S02]  /*6350*/  CS2R R66, SRZ ;  /* 0x0000000000427805 */ /* 0x000fe4000001ff00 */
[----:B------:R-:W-:Y:S02]  /*6360*/  SHF.L.U32 R2, R89, 0x1f, RZ ;  /* 0x0000001f59027819 */ /* 0x000fe400000006ff */
[----:B------:R-:W-:Y:S02]  /*6370*/  CS2R R64, SRZ ;  /* 0x0000000000407805 */ /* 0x000fe4000001ff00 */
[----:B------:R-:W-:Y:S02]  /*6380*/  ISETP.NE.U32.OR P6, PT, R3, 0x1, !P1 ;  /* 0x000000010300780c */ /* 0x000fe40004fc5470 */
[----:B------:R-:W-:Y:S02]  /*6390*/  CS2R R58, SRZ ;  /* 0x00000000003a7805 */ /* 0x000fe4000001ff00 */
[----:B------:R-:W-:Y:S02]  /*63a0*/  PLOP3.LUT P2, PT, PT, PT, UP1, 0x80, 0x8 ;  /* 0x000000000008781c */ /* 0x000fe40003f4f018 */
[----:B------:R-:W-:Y:S02]  /*63b0*/  CS2R R56, SRZ ;  /* 0x0000000000387805 */ /* 0x000fe4000001ff00 */
[----:B------:R-:W-:Y:S02]  /*63c0*/  LEA.HI R39, R36, R36, RZ, 0x1 ;  /* 0x0000002424277211 */ /* 0x000fe400078f08ff */
[----:B------:R-:W-:Y:S02]  /*63d0*/  CS2R R50, SRZ ;  /* 0x0000000000327805 */ /* 0x000fe4000001ff00 */
[----:B------:R-:W-:Y:S02]  /*63e0*/  LOP3.LUT P4, R86, R81, 0xff, RZ, 0xc0, !PT ;  /* 0x000000ff51567812 */ /* 0x000fe4000788c0ff */
[----:B------:R-:W-:Y:S02]  /*63f0*/  CS2R R48, SRZ ;  /* 0x0000000000307805 */ /* 0x000fe4000001ff00 */
[----:B------:R-:W-:Y:S01]  /*6400*/  SEL R3, RZ, 0xffffffff, P3 ;  /* 0xffffffffff037807 */ /* 0x000fe20001800000 */
[C---:B-1----:R-:W-:Y:S01]  /*6410*/  IMAD.SHL.U32 R0, R39.reuse, 0x80, RZ ;  /* 0x0000008027007824 */ /* 0x042fe200078e00ff */
[----:B------:R-:W-:Y:S01]  /*6420*/  LOP3.LUT R39, R39, 0xffe, RZ, 0xc0, !PT ;  /* 0x00000ffe27277812 */ /* 0x000fe200078ec0ff */
[----:B------:R-:W-:Y:S01]  /*6430*/  VIADD R63, R98, 0x400 ;  /* 0x00000400623f7836 */ /* 0x000fe20000000000 */
[----:B------:R-:W-:Y:S01]  /*6440*/  P2R R96, PR, RZ, 0x40 ;  /* 0x00000040ff607803 */ /* 0x000fe20000000000 */
[----:B------:R-:W-:Y:S01]  /*6450*/  IMAD.IADD R97, R91, 0x1, R98 ;  /* 0x000000015b617824 */ /* 0x000fe200078e0262 */
[----:B------:R-:W-:Y:S01]  /*6460*/  @P6 SHF.L.U32 R5, R90, 0x1f, RZ ;  /* 0x0000001f5a056819 */ /* 0x000fe200000006ff */
[----:B------:R-:W-:Y:S01]  /*6470*/  IMAD.IADD R39, R36, 0x1, -R39 ;  /* 0x0000000124277824 */ /* 0x000fe200078e0a27 */
[----:B------:R-:W-:Y:S02]  /*6480*/  @P2 SEL R3, R4, R3, !P4 ;  /* 0x0000000304032207 */ /* 0x000fe40006000000 */
[----:B------:R-:W1:Y:S01]  /*6490*/  @P6 SYNCS.PHASECHK.TRANS64.TRYWAIT P1, [UR44+0x20], R5 ;  /* 0x00002005ff0065a7 */ /* 0x000e62000802112c */
[----:B------:R-:W-:Y:S02]  /*64a0*/  LOP3.LUT R0, R0, 0xffffff00, RZ, 0xc0, !PT ;  /* 0xffffff0000007812 */ /* 0x000fe400078ec0ff */
[----:B------:R-:W-:Y:S03]  /*64b0*/  LOP3.LUT R3, R3, 0x1, RZ, 0xc0, !PT ;  /* 0x0000000103037812 */ /* 0x000fe600078ec0ff */
[----:B------:R-:W-:Y:S01]  /*64c0*/  IMAD.IADD R0, R37, 0x1, R0 ;  /* 0x0000000125007824 */ /* 0x000fe200078e0200 */
[----:B------:R-:W-:Y:S03]  /*64d0*/  ISETP.NE.U32.AND P5, PT, R3, 0x1, PT ;  /* 0x000000010300780c */ /* 0x000fe60003fa5070 */
[----:B------:R-:W-:Y:S01]  /*64e0*/  IMAD R39, R39, 0x100000, R0 ;  /* 0x0010000027277824 */ /* 0x000fe200078e0200 */
[----:B------:R-:W-:Y:S01]  /*64f0*/  P2R R61, PR, RZ, 0x20 ;  /* 0x00000020ff3d7803 */ /* 0x000fe20000000000 */
[----:B------:R2:W4:Y:S01]  /*6500*/  SYNCS.PHASECHK.TRANS64.TRYWAIT P0, [R99+URZ+0x90], R2 ;  /* 0x00009002630075a7 */ /* 0x00052200080011ff */
[----:B-1----:R-:W-:Y:S01]  /*6510*/  @P6 SEL R60, RZ, 0x1, !P1 ;  /* 0x00000001ff3c6807 */ /* 0x002fe20004800000 */
[----:B--2---:R-:W-:Y:S06]  /*6520*/  @!P6 BRA `(.L_x_100) ;  /* 0x000000000068e947 */ /* 0x004fec0003800000 */
[----:B------:R-:W-:Y:S01]  /*6530*/  @P5 IMAD R0, R92, 0x2, R63 ;  /* 0x000000025c005824 */ /* 0x000fe200078e023f */
[----:B------:R-:W-:Y:S01]  /*6540*/  ISETP.NE.AND P1, PT, R60, RZ, PT ;  /* 0x000000ff3c00720c */ /* 0x000fe20003f25270 */
[----:B------:R-:W-:Y:S01]  /*6550*/  @P5 IMAD R4, R92, 0x2, R98 ;  /* 0x000000025c045824 */ /* 0x000fe200078e0262 */
[----:B------:R-:W-:Y:S01]  /*6560*/  BSSY B0, `(.L_x_101) ;  /* 0x000000e000007945 */ /* 0x000fe20003800000 */
[----:B------:R-:W-:Y:S01]  /*6570*/  IMAD.MOV.U32 R74, RZ, RZ, RZ ;  /* 0x000000ffff4a7224 */ /* 0x000fe200078e00ff */
[----:B------:R-:W-:Y:S01]  /*6580*/  CS2R R66, SRZ ;  /* 0x0000000000427805 */ /* 0x000fe2000001ff00 */
[----:B------:R-:W-:Y:S01]  /*6590*/  @P5 IMAD.IADD R5, R91, 0x1, R0 ;  /* 0x000000015b055824 */ /* 0x000fe200078e0200 */
[----:B------:R-:W-:Y:S02]  /*65a0*/  CS2R R64, SRZ ;  /* 0x0000000000407805 */ /* 0x000fe4000001ff00 */
[----:B------:R-:W-:Y:S02]  /*65b0*/  CS2R R72, SRZ ;  /* 0x0000000000487805 */ /* 0x000fe4000001ff00 */
[----:B------:R-:W-:Y:S02]  /*65c0*/  CS2R R50, SRZ ;  /* 0x0000000000327805 */ /* 0x000fe4000001ff00 */
[----:B------:R-:W-:Y:S02]  /*65d0*/  CS2R R48, SRZ ;  /* 0x0000000000307805 */ /* 0x000fe4000001ff00 */
[----:B------:R-:W-:Y:S02]  /*65e0*/  CS2R R58, SRZ ;  /* 0x00000000003a7805 */ /* 0x000fe4000001ff00 */
[----:B------:R-:W-:Y:S01]  /*65f0*/  CS2R R56, SRZ ;  /* 0x0000000000387805 */ /* 0x000fe2000001ff00 */
[----:B------:R-:W-:Y:S06]  /*6600*/  @P1 BRA `(.L_x_102) ;  /* 0x00000000000c1947 */ /* 0x000fec0003800000 */
[----:B------:R-:W-:Y:S04]  /*6610*/  SHF.L.U32 R3, R90, 0x1f, RZ ;  /* 0x0000001f5a037819 */ /* 0x000fe800000006ff */
[----:B------:R-:W1:Y:S02]  /*6620*/  SYNCS.PHASECHK.TRANS64.TRYWAIT P1, [UR44+0x20], R3 ;  /* 0x00002003ff0075a7 */ /* 0x000e64000802112c */
[----:B-1----:R-:W-:Y:S05]  /*6630*/  @!P1 BRA `(.L_x_103) ;  /* 0x0000003c00649947 */ /* 0x002fea0003800000 */
.L_x_102:
[----:B------:R-:W-:Y:S05]  /*6640*/  BSYNC B0 ;  /* 0x0000000000007941 */ /* 0x000fea0003800000 */
.L_x_101:
[----:B------:R-:W-:Y:S01]  /*6650*/  ISETP.NE.AND P1, PT, R61, RZ, PT ;  /* 0x000000ff3d00720c */ /* 0x000fe20003f25270 */
[----:B------:R-:W-:Y:S11]  /*6660*/  HFMA2 R46, -RZ, RZ, 0, 5.9604644775390625e-08 ;  /* 0x00000001ff2e7431 */ /* 0x000ff600000001ff */
[----:B------:R-:W-:Y:S01]  /*6670*/  @!UPT UIADD3 URZ, UPT, UPT, URZ, URZ, URZ ;  /* 0x000000fffffff290 */ /* 0x000fe2000fffe0ff */
[----:B------:R-:W-:Y:S05]  /*6680*/  @P1 WARPSYNC.ALL ;  /* 0x0000000000001948 */ /* 0x000fea0003800000 */
[----:B------:R2:W1:Y:S04]  /*6690*/  @P1 LDSM.16.M88.4 R64, [R4+0x400] ;  /* 0x000400000440183b */ /* 0x0004680000000200 */
[----:B------:R2:W1:Y:S04]  /*66a0*/  @P1 LDSM.16.M88.4 R72, [R5] ;  /* 0x000000000548183b */ /* 0x0004680000000200 */
[----:B------:R2:W1:Y:S04]  /*66b0*/  @P1 LDSM.16.M88.4 R48, [R47+UR44+0x400] ;  /* 0x0004002c2f30183b */ /* 0x0004680008000200 */
[----:B------:R2:W1:Y:S02]  /*66c0*/  @P1 LDSM.16.M88.4 R56, [R97+0x400] ;  /* 0x000400006138183b */ /* 0x0004640000000200 */
.L_x_100:
[----:B------:R-:W-:Y:S05]  /*66d0*/  BSYNC B1 ;  /* 0x0000000000017941 */ /* 0x000fea0003800000 */
.L_x_99:
[----:B-1----:R-:W-:Y:S04]  /*66e0*/  SHF.R.U32.HI R3, RZ, 0x15, R39 ;  /* 0x00000015ff037819 */ /* 0x002fe80000011627 */
[----:B------:R-:W-:Y:S01]  /*66f0*/  LOP3.LUT P1, RZ, R3, 0x3, R82, 0x48, !PT ;  /* 0x0000000303ff7812 */ /* 0x000fe20007824852 */
[----:B------:R-:W-:Y:S01]  /*6700*/  @!UPT UIADD3 URZ, UPT, UPT, URZ, URZ, URZ ;  /* 0x000000fffffff290 */ /* 0x000fe2000fffe0ff */
[----:B----4-:R-:W-:Y:S11]  /*6710*/  @P0 BRA `(.L_x_104) ;  /* 0x0000000000080947 */ /* 0x010ff60003800000 */
[----:B------:R-:W1:Y:S02]  /*6720*/  SYNCS.PHASECHK.TRANS64.TRYWAIT P0, [R99+URZ+0x90], R2 ;  /* 0x00009002630075a7 */ /* 0x000e6400080011ff */
[----:B-1----:R-:W-:Y:S05]  /*6730*/  @!P0 BRA `(.L_x_105) ;  /* 0x0000003c003c8947 */ /* 0x002fea0003800000 */
.L_x_104:
[----:B------:R-:W-:Y:S05]  /*6740*/  @!P1 BRA `(.L_x_106) ;  /* 0x0000000000409947 */ /* 0x000fea0003800000 */
[----:B------:R-:W2:Y:S01]  /*6750*/  LDCU.64 UR8, c[0x4][0x70] ;  /* 0x01000e00ff0877ac */ /* 0x000ea20008000a00 */
[----:B------:R-:W-:Y:S01]  /*6760*/  MOV R3, 0x0 ;  /* 0x0000000000037802 */ /* 0x000fe20000000f00 */
[----:B------:R-:W-:Y:S02]  /*6770*/  HFMA2 R12, -RZ, RZ, 0, 5.9604644775390625e-08 ;  /* 0x00000001ff0c7431 */ /* 0x000fe400000001ff */
[----:B------:R-:W-:Y:S02]  /*6780*/  IMAD.MOV.U32 R8, RZ, RZ, 0x192 ;  /* 0x00000192ff087424 */ /* 0x000fe400078e00ff */
[----:B------:R-:W-:Y:S01]  /*6790*/  IMAD.MOV.U32 R13, RZ, RZ, RZ ;  /* 0x000000ffff0d7224 */ /* 0x000fe200078e00ff */
[----:B------:R-:W4:Y:S01]  /*67a0*/  LDCU.64 UR6, c[0x4][0x78] ;  /* 0x01000f00ff0677ac */ /* 0x000f220008000a00 */
[----:B-1----:R-:W1:Y:S01]  /*67b0*/  LDC.64 R2, c[0x4][R3] ;  /* 0x0100000003027b82 */ /* 0x002e620000000a00 */
[----:B------:R-:W5:Y:S01]  /*67c0*/  LDCU.64 UR4, c[0x4][0x10] ;  /* 0x01000200ff0477ac */ /* 0x000f620008000a00 */
[----:B--2---:R-:W-:Y:S01]  /*67d0*/  MOV R5, UR9 ;  /* 0x0000000900057c02 */ /* 0x004fe20008000f00 */
[----:B------:R-:W-:Y:S01]  /*67e0*/  IMAD.U32 R4, RZ, RZ, UR8 ;  /* 0x00000008ff047e24 */ /* 0x000fe2000f8e00ff */
[----:B----4-:R-:W-:Y:S01]  /*67f0*/  MOV R7, UR7 ;  /* 0x0000000700077c02 */ /* 0x010fe20008000f00 */
[----:B------:R-:W-:Y:S01]  /*6800*/  IMAD.U32 R6, RZ, RZ, UR6 ;  /* 0x00000006ff067e24 */ /* 0x000fe2000f8e00ff */
[----:B-----5:R-:W-:Y:S01]  /*6810*/  MOV R11, UR5 ;  /* 0x00000005000b7c02 */ /* 0x020fe20008000f00 */
[----:B------:R-:W-:Y:S02]  /*6820*/  IMAD.U32 R10, RZ, RZ, UR4 ;  /* 0x00000004ff0a7e24 */ /* 0x000fe4000f8e00ff */
[----:B------:R-:W-:Y:S07]  /*6830*/  LEPC R20, `(.L_x_106) ;  /* 0x000000001014794e */ /* 0x000fee0000000000 */
[----:B-1-3--:R-:W-:Y:S05]  /*6840*/  CALL.ABS.NOINC R2 ;  /* 0x0000000002007343 */ /* 0x00afea0003c00000 */
.L_x_106:
[C---:B------:R-:W-:Y:S01]  /*6850*/  SHF.L.U32 R40, R48.reuse, 0x10, RZ ;  /* 0x0000001030287819 */ /* 0x040fe200000006ff */
[----:B------:R-:W-:Y:S05]  /*6860*/  WARPSYNC.ALL ;  /* 0x0000000000007948 */ /* 0x000fea0003800000 */
[----:B------:R-:W-:Y:S01]  /*6870*/  R2UR UR4, R39 ;  /* 0x00000000270472ca */ /* 0x000fe200000e0000 */
[----:B------:R-:W-:Y:S01]  /*6880*/  BSSY.RECONVERGENT B0, `(.L_x_107) ;  /* 0x000008b000007945 */ /* 0x000fe20003800200 */
[----:B------:R-:W-:Y:S02]  /*6890*/  LOP3.LUT R43, R48, 0xffff0000, RZ, 0xc0, !PT ;  /* 0xffff0000302b7812 */ /* 0x000fe400078ec0ff */
[----:B------:R-:W-:Y:S02]  /*68a0*/  SHF.L.U32 R42, R49, 0x10, RZ ;  /* 0x00000010312a7819 */ /* 0x000fe400000006ff */
[----:B------:R-:W-:Y:S02]  /*68b0*/  SHF.L.U32 R45, R51, 0x10, RZ ;  /* 0x00000010332d7819 */ /* 0x000fe400000006ff */
[----:B------:R-:W-:Y:S02]  /*68c0*/  SHF.L.U32 R62, R92, 0x1, RZ ;  /* 0x000000015c3e7819 */ /* 0x000fe400000006ff */
[----:B------:R-:W-:Y:S02]  /*68d0*/  ISETP.NE.AND P0, PT, R93, RZ, PT ;  /* 0x000000ff5d00720c */ /* 0x000fe40003f05270 */
[----:B------:R-:W-:Y:S01]  /*68e0*/  IADD3 R100, PT, PT, R63, R62, RZ ;  /* 0x0000003e3f647210 */ /* 0x000fe20007ffe0ff */
[----:B--2---:R-:W3:Y:S03]  /*68f0*/  LDTM.16dp256bit.x8 R4, tmem[UR4] ;  /* 0x00000004000479ee */ /* 0x004ee600081a0000 */
[----:B------:R-:W-:Y:S01]  /*6900*/  IADD3 R101, PT, PT, R91, R100, RZ ;  /* 0x000000645b657210 */ /* 0x000fe20007ffe0ff */
[C---:B---3--:R-:W-:Y:S01]  /*6910*/  FMUL R0, R38.reuse, R4 ;  /* 0x0000000426007220 */ /* 0x048fe20000400000 */
[C---:B-1----:R-:W-:Y:S01]  /*6920*/  FMUL R2, R38.reuse, R5 ;  /* 0x0000000526027220 */ /* 0x042fe20000400000 */
[C---:B------:R-:W-:Y:S01]  /*6930*/  FMUL R3, R38.reuse, R6 ;  /* 0x0000000626037220 */ /* 0x040fe20000400000 */
[----:B------:R-:W-:Y:S01]  /*6940*/  FMUL R7, R38, R7 ;  /* 0x0000000726077220 */ /* 0x000fe20000400000 */
[----:B------:R-:W-:Y:S01]  /*6950*/  FFMA R0, R41, R40, R0 ;  /* 0x0000002829007223 */ /* 0x000fe20000000000 */
[----:B------:R-:W-:Y:S01]  /*6960*/  LOP3.LUT R40, R49, 0xffff0000, RZ, 0xc0, !PT ;  /* 0xffff000031287812 */ /* 0x000fe200078ec0ff */
[C---:B------:R-:W-:Y:S01]  /*6970*/  FFMA R2, R41.reuse, R43, R2 ;  /* 0x0000002b29027223 */ /* 0x040fe20000000002 */
[C---:B------:R-:W-:Y:S01]  /*6980*/  SHF.L.U32 R43, R50.reuse, 0x10, RZ ;  /* 0x00000010322b7819 */ /* 0x040fe200000006ff */
[C---:B------:R-:W-:Y:S01]  /*6990*/  FFMA R3, R41.reuse, R42, R3 ;  /* 0x0000002a29037223 */ /* 0x040fe20000000003 */
[----:B------:R-:W-:Y:S01]  /*69a0*/  LOP3.LUT R42, R50, 0xffff0000, RZ, 0xc0, !PT ;  /* 0xffff0000322a7812 */ /* 0x000fe200078ec0ff */
[----:B------:R-:W-:Y:S01]  /*69b0*/  FMUL R4, R38, R8 ;  /* 0x0000000826047220 */ /* 0x000fe20000400000 */
[----:B------:R-:W-:Y:S01]  /*69c0*/  F2FP.BF16.F32.PACK_AB R52, R2, R0 ;  /* 0x000000000234723e */ /* 0x000fe200000010ff */
[----:B------:R-:W-:Y:S01]  /*69d0*/  FFMA R7, R41, R40, R7 ;  /* 0x0000002829077223 */ /* 0x000fe20000000007 */
[----:B------:R-:W-:Y:S01]  /*69e0*/  LOP3.LUT R40, R51, 0xffff0000, RZ, 0xc0, !PT ;  /* 0xffff000033287812 */ /* 0x000fe200078ec0ff */
[C---:B------:R-:W-:Y:S01]  /*69f0*/  FMUL R5, R38.reuse, R9 ;  /* 0x0000000926057220 */ /* 0x040fe20000400000 */
[C---:B------:R-:W-:Y:S01]  /*6a00*/  FMUL R6, R38.reuse, R10 ;  /* 0x0000000a26067220 */ /* 0x040fe20000400000 */
[----:B------:R-:W-:Y:S01]  /*6a10*/  FMUL R11, R38, R11 ;  /* 0x0000000b260b7220 */ /* 0x000fe20000400000 */
[----:B------:R-:W-:Y:S01]  /*6a20*/  F2FP.BF16.F32.PACK_AB R53, R7, R3 ;  /* 0x000000030735723e */ /* 0x000fe200000010ff */
[C---:B------:R-:W-:Y:S01]  /*6a30*/  FFMA R4, R41.reuse, R43, R4 ;  /* 0x0000002b29047223 */ /* 0x040fe20000000004 */
[C---:B------:R-:W-:Y:S01]  /*6a40*/  SHF.L.U32 R43, R56.reuse, 0x10, RZ ;  /* 0x00000010382b7819 */ /* 0x040fe200000006ff */
[----:B------:R-:W-:Y:S01]  /*6a50*/  FFMA R5, R41, R42, R5 ;  /* 0x0000002a29057223 */ /* 0x000fe20000000005 */
[----:B------:R-:W-:Y:S01]  /*6a60*/  LOP3.LUT R42, R57, 0xffff0000, RZ, 0xc0, !PT ;  /* 0xffff0000392a7812 */ /* 0x000fe200078ec0ff */
[----:B------:R-:W-:Y:S01]  /*6a70*/  FFMA R6, R41, R45, R6 ;  /* 0x0000002d29067223 */ /* 0x000fe20000000006 */
[----:B------:R-:W-:Y:S01]  /*6a80*/  SHF.L.U32 R45, R57, 0x10, RZ ;  /* 0x00000010392d7819 */ /* 0x000fe200000006ff */
[----:B------:R-:W-:Y:S01]  /*6a90*/  FFMA R11, R41, R40, R11 ;  /* 0x00000028290b7223 */ /* 0x000fe2000000000b */
[----:B------:R-:W-:Y:S01]  /*6aa0*/  LOP3.LUT R40, R56, 0xffff0000, RZ, 0xc0, !PT ;  /* 0xffff000038287812 */ /* 0x000fe200078ec0ff */
[C---:B------:R-:W-:Y:S01]  /*6ab0*/  FMUL R8, R38.reuse, R12 ;  /* 0x0000000c26087220 */ /* 0x040fe20000400000 */
[----:B------:R-:W-:Y:S01]  /*6ac0*/  F2FP.BF16.F32.PACK_AB R54, R5, R4 ;  /* 0x000000040536723e */ /* 0x000fe200000010ff */
[C---:B------:R-:W-:Y:S01]  /*6ad0*/  FMUL R9, R38.reuse, R13 ;  /* 0x0000000d26097220 */ /* 0x040fe20000400000 */
[----:B------:R-:W-:Y:S01]  /*6ae0*/  F2FP.BF16.F32.PACK_AB R55, R11, R6 ;  /* 0x000000060b37723e */ /* 0x000fe200000010ff */
[C---:B------:R-:W-:Y:S01]  /*6af0*/  FMUL R10, R38.reuse, R14 ;  /* 0x0000000e260a7220 */ /* 0x040fe20000400000 */
[----:B------:R-:W-:Y:S01]  /*6b00*/  FMUL R15, R38, R15 ;  /* 0x0000000f260f7220 */ /* 0x000fe20000400000 */
[----:B------:R-:W-:Y:S01]  /*6b10*/  FFMA R8, R41, R43, R8 ;  /* 0x0000002b29087223 */ /* 0x000fe20000000008 */
[----:B------:R-:W-:Y:S01]  /*6b20*/  SHF.L.U32 R43, R59, 0x10, RZ ;  /* 0x000000103b2b7819 */ /* 0x000fe200000006ff */
[C---:B------:R-:W-:Y:S01]  /*6b30*/  FFMA R9, R41.reuse, R40, R9 ;  /* 0x0000002829097223 */ /* 0x040fe20000000009 */
[C---:B------:R-:W-:Y:S01]  /*6b40*/  SHF.L.U32 R40, R58.reuse, 0x10, RZ ;  /* 0x000000103a287819 */ /* 0x040fe200000006ff */
        /* <DEDUP_REMOVED lines=8> */
[----:B------:R-:W-:Y:S01]  /*6bd0*/  FMUL R14, R38, R18 ;  /* 0x00000012260e7220 */ /* 0x000fe20000400000 */
[----:B------:R-:W-:Y:S01]  /*6be0*/  FFMA R12, R41, R40, R12 ;  /* 0x00000028290c7223 */ /* 0x000fe2000000000c */
[----:B------:R-:W-:Y:S01]  /*6bf0*/  LOP3.LUT R40, R59, 0xffff0000, RZ, 0xc0, !PT ;  /* 0xffff00003b287812 */ /* 0x000fe200078ec0ff */
[C---:B------:R-:W-:Y:S01]  /*6c00*/  FFMA R13, R41.reuse, R42, R13 ;  /* 0x0000002a290d7223 */ /* 0x040fe2000000000d */
[----:B------:R-:W-:Y:S01]  /*6c10*/  LOP3.LUT R42, R64, 0xffff0000, RZ, 0xc0, !PT ;  /* 0xffff0000402a7812 */ /* 0x000fe200078ec0ff */
[----:B------:R-:W-:Y:S01]  /*6c20*/  FMUL R19, R38, R19 ;  /* 0x0000001326137220 */ /* 0x000fe20000400000 */
[----:B------:R-:W-:Y:S01]  /*6c30*/  FFMA R14, R41, R43, R14 ;  /* 0x0000002b290e7223 */ /* 0x000fe2000000000e */
[----:B------:R-:W-:Y:S01]  /*6c40*/  SHF.L.U32 R43, R64, 0x10, RZ ;  /* 0x00000010402b7819 */ /* 0x000fe200000006ff */
[C---:B------:R-:W-:Y:S01]  /*6c50*/  FMUL R16, R38.reuse, R20 ;  /* 0x0000001426107220 */ /* 0x040fe20000400000 */
        /* <DEDUP_REMOVED lines=19> */
[----:B------:R1:W-:Y:S01]  /*6d90*/  STSM.16.M88.4 [R98+0x400], R52 ;  /* 0x0004003462007844 */ /* 0x0003e20000000200 */
[C---:B------:R-:W-:Y:S01]  /*6da0*/  FMUL R22, R38.reuse, R26 ;  /* 0x0000001a26167220 */ /* 0x040fe20000400000 */
[----:B------:R-:W-:Y:S01]  /*6db0*/  FMUL R27, R38, R27 ;  /* 0x0000001b261b7220 */ /* 0x000fe20000400000 */
[----:B------:R-:W-:Y:S01]  /*6dc0*/  FFMA R20, R41, R43, R20 ;  /* 0x0000002b29147223 */ /* 0x000fe20000000014 */
[----:B------:R-:W-:Y:S01]  /*6dd0*/  SHF.L.U32 R43, R73, 0x10, RZ ;  /* 0x00000010492b7819 */ /* 0x000fe200000006ff */
[C---:B------:R-:W-:Y:S01]  /*6de0*/  FFMA R21, R41.reuse, R40, R21 ;  /* 0x0000002829157223 */ /* 0x040fe20000000015 */
[C---:B------:R-:W-:Y:S02]  /*6df0*/  SHF.L.U32 R40, R72.reuse, 0x10, RZ ;  /* 0x0000001048287819 */ /* 0x040fe400000006ff */
[----:B------:R1:W-:Y:S01]  /*6e00*/  STSM.16.M88.4 [R97+0x400], R68 ;  /* 0x0004004461007844 */ /* 0x0003e20000000200 */
[----:B------:R-:W-:Y:S01]  /*6e10*/  FFMA R22, R41, R45, R22 ;  /* 0x0000002d29167223 */ /* 0x000fe20000000016 */
[----:B------:R-:W-:Y:S01]  /*6e20*/  SHF.L.U32 R45, R75, 0x10, RZ ;  /* 0x000000104b2d7819 */ /* 0x000fe200000006ff */
[C---:B------:R-:W-:Y:S01]  /*6e30*/  FFMA R27, R41.reuse, R42, R27 ;  /* 0x0000002a291b7223 */ /* 0x040fe2000000001b */
[----:B------:R-:W-:Y:S01]  /*6e40*/  LOP3.LUT R42, R72, 0xffff0000, RZ, 0xc0, !PT ;  /* 0xffff0000482a7812 */ /* 0x000fe200078ec0ff */
[C---:B------:R-:W-:Y:S01]  /*6e50*/  FMUL R24, R38.reuse, R28 ;  /* 0x0000001c26187220 */ /* 0x040fe20000400000 */
[C---:B------:R-:W-:Y:S01]  /*6e60*/  FMUL R25, R38.reuse, R29 ;  /* 0x0000001d26197220 */ /* 0x040fe20000400000 */
[C---:B------:R-:W-:Y:S01]  /*6e70*/  FMUL R26, R38.reuse, R30 ;  /* 0x0000001e261a7220 */ /* 0x040fe20000400000 */
[----:B------:R-:W-:Y:S01]  /*6e80*/  FMUL R31, R38, R31 ;  /* 0x0000001f261f7220 */ /* 0x000fe20000400000 */
[----:B------:R-:W-:Y:S01]  /*6e90*/  FFMA R24, R41, R40, R24 ;  /* 0x0000002829187223 */ /* 0x000fe20000000018 */
[----:B------:R-:W-:Y:S01]  /*6ea0*/  LOP3.LUT R40, R73, 0xffff0000, RZ, 0xc0, !PT ;  /* 0xffff000049287812 */ /* 0x000fe200078ec0ff */
[C---:B------:R-:W-:Y:S01]  /*6eb0*/  FFMA R25, R41.reuse, R42, R25 ;  /* 0x0000002a29197223 */ /* 0x040fe20000000019 */
[C---:B------:R-:W-:Y:S01]  /*6ec0*/  FFMA R26, R41.reuse, R43, R26 ;  /* 0x0000002b291a7223 */ /* 0x040fe2000000001a */
[----:B------:R-:W-:Y:S01]  /*6ed0*/  SHF.L.U32 R43, R74, 0x10, RZ ;  /* 0x000000104a2b7819 */ /* 0x000fe200000006ff */
[----:B------:R-:W-:Y:S01]  /*6ee0*/  FMUL R28, R38, R32 ;  /* 0x00000020261c7220 */ /* 0x000fe20000400000 */
[----:B------:R-:W-:Y:S01]  /*6ef0*/  LOP3.LUT R42, R74, 0xffff0000, RZ, 0xc0, !PT ;  /* 0xffff00004a2a7812 */ /* 0x000fe200078ec0ff */
[----:B------:R-:W-:Y:S01]  /*6f00*/  FFMA R31, R41, R40, R31 ;  /* 0x00000028291f7223 */ /* 0x000fe2000000001f */
[C---:B------:R-:W-:Y:S01]  /*6f10*/  FMUL R29, R38.reuse, R33 ;  /* 0x00000021261d7220 */ /* 0x040fe20000400000 */
[C---:B------:R-:W-:Y:S01]  /*6f20*/  FMUL R30, R38.reuse, R34 ;  /* 0x00000022261e7220 */ /* 0x040fe20000400000 */
[----:B------:R-:W-:Y:S01]  /*6f30*/  LOP3.LUT R40, R75, 0xffff0000, RZ, 0xc0, !PT ;  /* 0xffff00004b287812 */ /* 0x000fe200078ec0ff */
[----:B------:R-:W-:Y:S01]  /*6f40*/  FMUL R35, R38, R35 ;  /* 0x0000002326237220 */ /* 0x000fe20000400000 */
[C---:B------:R-:W-:Y:S01]  /*6f50*/  FFMA R28, R41.reuse, R43, R28 ;  /* 0x0000002b291c7223 */ /* 0x040fe2000000001c */
[C---:B------:R-:W-:Y:S01]  /*6f60*/  FFMA R29, R41.reuse, R42, R29 ;  /* 0x0000002a291d7223 */ /* 0x040fe2000000001d */
[C---:B------:R-:W-:Y:S01]  /*6f70*/  FFMA R30, R41.reuse, R45, R30 ;  /* 0x0000002d291e7223 */ /* 0x040fe2000000001e */
[----:B------:R-:W-:Y:S01]  /*6f80*/  FFMA R35, R41, R40, R35 ;  /* 0x0000002829237223 */ /* 0x000fe20000000023 */
[----:B------:R-:W-:Y:S02]  /*6f90*/  F2FP.BF16.F32.PACK_AB R106, R21, R20 ;  /* 0x00000014156a723e */ /* 0x000fe400000010ff */
[----:B------:R-:W-:Y:S02]  /*6fa0*/  F2FP.BF16.F32.PACK_AB R107, R27, R22 ;  /* 0x000000161b6b723e */ /* 0x000fe400000010ff */
[----:B------:R-:W-:Y:S02]  /*6fb0*/  F2FP.BF16.F32.PACK_AB R108, R25, R24 ;  /* 0x00000018196c723e */ /* 0x000fe400000010ff */
[----:B------:R-:W-:Y:S01]  /*6fc0*/  F2FP.BF16.F32.PACK_AB R109, R31, R26 ;  /* 0x0000001a1f6d723e */ /* 0x000fe200000010ff */
[----:B------:R1:W-:Y:S01]  /*6fd0*/  STSM.16.M88.4 [R100], R104 ;  /* 0x0000006864007844 */ /* 0x0003e20000000200 */
[----:B------:R-:W-:Y:S02]  /*6fe0*/  F2FP.BF16.F32.PACK_AB R110, R29, R28 ;  /* 0x0000001c1d6e723e */ /* 0x000fe400000010ff */
[----:B------:R-:W-:Y:S05]  /*6ff0*/  F2FP.BF16.F32.PACK_AB R111, R35, R30 ;  /* 0x0000001e236f723e */ /* 0x000fea00000010ff */
[----:B------:R1:W-:Y:S01]  /*7000*/  STSM.16.M88.4 [R101], R108 ;  /* 0x0000006c65007844 */ /* 0x0003e20000000200 */
[----:B------:R-:W-:Y:S01]  /*7010*/  @!PT LDS RZ, [RZ] ;  /* 0x00000000fffff984 */ /* 0x000fe20000000800 */
[----:B------:R-:W-:Y:S01]  /*7020*/  @!PT LDS RZ, [RZ] ;  /* 0x00000000fffff984 */ /* 0x000fe20000000800 */
[----:B------:R-:W-:Y:S01]  /*7030*/  @!PT LDS RZ, [RZ] ;  /* 0x00000000fffff984 */ /* 0x000fe20000000800 */
[----:B------:R-:W-:Y:S01]  /*7040*/  @!PT LDS RZ, [RZ] ;  /* 0x00000000fffff984 */ /* 0x000fe20000000800 */
[----:B------:R2:W-:Y:S07]  /*7050*/  MEMBAR.ALL.CTA ;  /* 0x0000000000007992 */ /* 0x0005ee0000008000 */
[----:B--2---:R-:W2:Y:S02]  /*7060*/  FENCE.VIEW.ASYNC.S ;  /* 0x00000000000073c6 */ /* 0x004ea40000000000 */
[----:B--2---:R-:W-:Y:S06]  /*7070*/  BAR.SYNC.DEFER_BLOCKING 0x1, 0x80 ;  /* 0x0042000000007b1d */ /* 0x004fec0000010000 */
[----:B------:R-:W-:Y:S05]  /*7080*/  @P0 BRA `(.L_x_108) ;  /* 0x0000000000280947 */ /* 0x000fea0003800000 */
[----:B------:R-:W2:Y:S01]  /*7090*/  LDCU.64 UR6, c[0x0][0x348] ;  /* 0x00006900ff0677ac */ /* 0x000ea20008000a00 */
[----:B------:R-:W-:Y:S01]  /*70a0*/  UIADD3 UR4, UPT, UPT, UR44, 0x400, URZ ;  /* 0x000004002c047890 */ /* 0x000fe2000fffe0ff */
[----:B------:R-:W-:Y:S05]  /*70b0*/  UMOV UR51, UR36 ;  /* 0x0000002400337c82 */ /* 0x000fea0008000000 */
[----:B------:R-:W-:Y:S04]  /*70c0*/  MOV R85, UR4 ;  /* 0x0000000400557c02 */ /* 0x000fe80008000f00 */
[----:B------:R-:W-:Y:S01]  /*70d0*/  R2UR UR48, R85 ;  /* 0x00000000553072ca */ /* 0x000fe200000e0000 */
[----:B--2---:R-:W-:Y:S04]  /*70e0*/  UIADD3 UR4, UP0, UPT, UR6, 0x680, URZ ;  /* 0x0000068006047890 */ /* 0x004fe8000ff1e0ff */
[----:B------:R-:W-:Y:S09]  /*70f0*/  UIADD3.X UR5, UPT, UPT, URZ, UR7, URZ, UP0, !UPT ;  /* 0x00000007ff057290 */ /* 0x000ff200087fe4ff */
[----:B------:R2:W-:Y:S01]  /*7100*/  UTMASTG.3D [UR48], [UR4] ;  /* 0x00000030040073b5 */ /* 0x0005e20008010000 */
[----:B------:R0:W-:Y:S01]  /*7110*/  UTMACMDFLUSH ;  /* 0x00000000000079b7 */ /* 0x0001e20000000000 */
[----:B--2---:R-:W-:Y:S04]  /*7120*/  DEPBAR.LE SB0, 0x1 ;  /* 0x000080400000791a */ /* 0x004fe80000000000 */
.L_x_108:
[----:B------:R-:W-:Y:S05]  /*7130*/  BSYNC.RECONVERGENT B0 ;  /* 0x0000000000007941 */ /* 0x000fea0003800200 */
.L_x_107:
[----:B------:R-:W-:Y:S01]  /*7140*/  BAR.SYNC.DEFER_BLOCKING 0x1, 0x80 ;  /* 0x0042000000007b1d */ /* 0x000fe20000010000 */
[----:B------:R-:W-:Y:S01]  /*7150*/  ISETP.NE.AND P1, PT, R96, RZ, PT ;  /* 0x000000ff6000720c */ /* 0x000fe20003f25270 */
[----:B------:R-:W-:Y:S01]  /*7160*/  UISETP.NE.AND UP0, UPT, UR47, URZ, UPT ;  /* 0x000000ff2f00728c */ /* 0x000fe2000bf05270 */
[----:B------:R-:W-:Y:S11]  /*7170*/  LEA R3, R46, UR44, 0x3 ;  /* 0x0000002c2e037c11 */ /* 0x000ff6000f8e18ff */
[----:B------:R-:W-:Y:S01]  /*7180*/  @P1 SHF.L.U32 R2, R90, 0x1f, RZ ;  /* 0x0000001f5a021819 */ /* 0x000fe200000006ff */
[----:B------:R-:W-:Y:S06]  /*7190*/  BRA.U !UP0, `(.L_x_109) ;  /* 0x0000000108247547 */ /* 0x000fec000b800000 */
[----:B------:R-:W-:Y:S01]  /*71a0*/  IMAD.U32 R5, RZ, RZ, UR46 ;  /* 0x0000002eff057e24 */ /* 0x000fe2000f8e00ff */
[----:B------:R-:W-:Y:S01]  /*71b0*/  MOV R0, UR52 ;  /* 0x0000003400007c02 */ /* 0x000fe20008000f00 */
[----:B------:R-:W-:Y:S03]  /*71c0*/  UIADD3 UR4, UPT, UPT, UR46, 0x1, URZ ;  /* 0x000000012e047890 */ /* 0x000fe6000fffe0ff */
[----:B------:R-:W-:Y:S01]  /*71d0*/  @P1 LEA R5, R5, UR44, 0x3 ;  /* 0x0000002c05051c11 */ /* 0x000fe2000f8e18ff */
[----:B------:R-:W-:Y:S04]  /*71e0*/  UISETP.NE.AND UP0, UPT, UR4, 0x4, UPT ;  /* 0x000000040400788c */ /* 0x000fe8000bf05270 */
[----:B------:R-:W-:Y:S01]  /*71f0*/  @P1 VIADD R5, R5, 0x40 ;  /* 0x0000004005051836 */ /* 0x000fe20000000000 */
[----:B------:R-:W-:Y:S04]  /*7200*/  USEL UR46, UR4, URZ, UP0 ;  /* 0x000000ff042e7287 */ /* 0x000fe80008000000 */
[----:B------:R-:W-:Y:S04]  /*7210*/  @P1 PRMT R0, R0, 0x654, R5 ;  /* 0x0000065400001816 */ /* 0x000fe80000000005 */
[----:B------:R2:W-:Y:S04]  /*7220*/  @P1 SYNCS.ARRIVE.TRANS64.RED.A1T0 RZ, [R0+URZ], RZ ;  /* 0x000000ff00ff19a7 */ /* 0x0005e800081004ff */
.L_x_109:
[----:B------:R-:W3:Y:S01]  /*7230*/  @P1 SYNCS.PHASECHK.TRANS64.TRYWAIT P0, [R3+URZ+0x20], R2 ;  /* 0x00002002030015a7 */ /* 0x000ee200080011ff */
[----:B------:R-:W-:Y:S01]  /*7240*/  BSSY B1, `(.L_x_110) ;  /* 0x0000017000017945 */ /* 0x000fe20003800000 */
[----:B---3--:R-:W-:Y:S03]  /*7250*/  @P1 SEL R60, RZ, 0x1, !P0 ;  /* 0x00000001ff3c1807 */ /* 0x008fe60004000000 */
[----:B------:R-:W-:Y:S05]  /*7260*/  @!P1 BRA `(.L_x_111) ;  /* 0x0000000000509947 */ /* 0x000fea0003800000 */
[----:B------:R-:W-:Y:S01]  /*7270*/  ISETP.NE.AND P1, PT, R61, RZ, PT ;  /* 0x000000ff3d00720c */ /* 0x000fe20003f25270 */
[----:B------:R-:W-:Y:S01]  /*7280*/  BSSY B0, `(.L_x_112) ;  /* 0x000000a000007945 */ /* 0x000fe20003800000 */
[----:B------:R-:W-:Y:S11]  /*7290*/  ISETP.NE.AND P0, PT, R60, RZ, PT ;  /* 0x000000ff3c00720c */ /* 0x000ff60003f05270 */
[----:B------:R-:W-:Y:S04]  /*72a0*/  @P1 IMAD R5, R46, 0x2000, R47 ;  /* 0x000020002e051824 */ /* 0x000fe800078e022f */
[----:B------:R-:W-:Y:S05]  /*72b0*/  @P1 VIADD R4, R5, UR44 ;  /* 0x0000002c05041c36 */ /* 0x000fea0008000000 */
[----:B------:R-:W-:Y:S01]  /*72c0*/  @P1 IADD3 R2, PT, PT, R62, R4, RZ ;  /* 0x000000043e021210 */ /* 0x000fe20007ffe0ff */
[----:B------:R-:W-:Y:S01]  /*72d0*/  @P1 IMAD.IADD R4, R91, 0x1, R4 ;  /* 0x000000015b041824 */ /* 0x000fe200078e0204 */
[----:B------:R-:W-:Y:S06]  /*72e0*/  @P0 BRA `(.L_x_113) ;  /* 0x00000000000c0947 */ /* 0x000fec0003800000 */
[----:B--2---:R-:W-:Y:S04]  /*72f0*/  SHF.L.U32 R0, R90, 0x1f, RZ ;  /* 0x0000001f5a007819 */ /* 0x004fe800000006ff */
[----:B------:R-:W2:Y:S02]  /*7300*/  SYNCS.PHASECHK.TRANS64.TRYWAIT P0, [R3+URZ+0x20], R0 ;  /* 0x00002000030075a7 */ /* 0x000ea400080011ff */
[----:B--2---:R-:W-:Y:S05]  /*7310*/  @!P0 BRA `(.L_x_114) ;  /* 0x0000003000588947 */ /* 0x004fea0003800000 */
.L_x_113:
[----:B------:R-:W-:Y:S05]  /*7320*/  BSYNC B0 ;  /* 0x0000000000007941 */ /* 0x000fea0003800000 */
.L_x_112:
[----:B------:R-:W-:Y:S02]  /*7330*/  ISETP.NE.AND P0, PT, R61, RZ, PT ;  /* 0x000000ff3d00720c */ /* 0x000fe40003f05270 */
[----:B------:R-:W-:Y:S11]  /*7340*/  IADD3 R46, PT, PT, R46, 0x1, RZ ;  /* 0x000000012e2e7810 */ /* 0x000ff60007ffe0ff */
[----:B--2---:R-:W-:Y:S01]  /*7350*/  @P0 IMAD.IADD R0, R91, 0x1, R2 ;  /* 0x000000015b000824 */ /* 0x004fe200078e0202 */
[----:B------:R-:W-:Y:S05]  /*7360*/  @P0 WARPSYNC.ALL ;  /* 0x0000000000000948 */ /* 0x000fea0003800000 */
[----:B------:R3:W4:Y:S04]  /*7370*/  @P0 LDSM.16.M88.4 R48, [R5+UR44+0x400] ;  /* 0x0004002c0530083b */ /* 0x0007280008000200 */
[----:B------:R3:W2:Y:S04]  /*7380*/  @P0 LDSM.16.M88.4 R56, [R4+0x400] ;  /* 0x000400000438083b */ /* 0x0006a80000000200 */
[----:B------:R3:W1:Y:S04]  /*7390*/  @P0 LDSM.16.M88.4 R64, [R2+0x400] ;  /* 0x000400000240083b */ /* 0x0006680000000200 */
[----:B------:R3:W1:Y:S02]  /*73a0*/  @P0 LDSM.16.M88.4 R72, [R0+0x400] ;  /* 0x000400000048083b */ /* 0x0006640000000200 */
.L_x_111:
[----:B------:R-:W-:Y:S05]  /*73b0*/  BSYNC B1 ;  /* 0x0000000000017941 */ /* 0x000fea0003800000 */
.L_x_110:
[----:B------:R-:W-:Y:S05]  /*73c0*/  VIADD R3, R39, 0x40 ;  /* 0x0000004027037836 */ /* 0x000fea0000000000 */
[----:B------:R-:W-:Y:S04]  /*73d0*/  SHF.R.U32.HI R3, RZ, 0x15, R3 ;  /* 0x00000015ff037819 */ /* 0x000fe80000011603 */
[----:B------:R-:W-:Y:S11]  /*73e0*/  LOP3.LUT P0, RZ, R3, 0x3, R82, 0x48, !PT ;  /* 0x0000000303ff7812 */ /* 0x000ff60007804852 */
[----:B------:R-:W-:Y:S02]  /*73f0*/  @!UPT UIADD3 URZ, UPT, UPT, URZ, URZ, URZ ;  /* 0x000000fffffff290 */ /* 0x000fe4000fffe0ff */
[----:B------:R-:W-:Y:S05]  /*7400*/  @!P0 BRA `(.L_x_115) ;  /* 0x0000000000408947 */ /* 0x000fea0003800000 */
[----:B------:R-:W5:Y:S01]  /*7410*/  LDCU.64 UR8, c[0x4][0x70] ;  /* 0x01000e00ff0877ac */ /* 0x000f620008000a00 */
[----:B------:R-:W-:Y:S01]  /*7420*/  MOV R3, 0x0 ;  /* 0x0000000000037802 */ /* 0x000fe20000000f00 */
[----:B------:R-:W-:Y:S02]  /*7430*/  HFMA2 R12, -RZ, RZ, 0, 5.9604644775390625e-08 ;  /* 0x00000001ff0c7431 */ /* 0x000fe400000001ff */
[----:B------:R-:W-:Y:S02]  /*7440*/  IMAD.MOV.U32 R8, RZ, RZ, 0x192 ;  /* 0x00000192ff087424 */ /* 0x000fe400078e00ff */
[----:B------:R-:W-:Y:S01]  /*7450*/  IMAD.MOV.U32 R13, RZ, RZ, RZ ;  /* 0x000000ffff0d7224 */ /* 0x000fe200078e00ff */
[----:B------:R-:W2:Y:S01]  /*7460*/  LDCU.64 UR6, c[0x4][0x78] ;  /* 0x01000f00ff0677ac */ /* 0x000ea20008000a00 */
[----:B---3--:R-:W3:Y:S01]  /*7470*/  LDC.64 R2, c[0x4][R3] ;  /* 0x0100000003027b82 */ /* 0x008ee20000000a00 */
[----:B------:R-:W4:Y:S01]  /*7480*/  LDCU.64 UR4, c[0x4][0x10] ;  /* 0x01000200ff0477ac */ /* 0x000f220008000a00 */
[----:B-----5:R-:W-:Y:S01]  /*7490*/  MOV R5, UR9 ;  /* 0x0000000900057c02 */ /* 0x020fe20008000f00 */
[----:B------:R-:W-:Y:S01]  /*74a0*/  IMAD.U32 R4, RZ, RZ, UR8 ;  /* 0x00000008ff047e24 */ /* 0x000fe2000f8e00ff */
[----:B--2---:R-:W-:Y:S01]  /*74b0*/  MOV R7, UR7 ;  /* 0x0000000700077c02 */ /* 0x004fe20008000f00 */
[----:B------:R-:W-:Y:S01]  /*74c0*/  IMAD.U32 R6, RZ, RZ, UR6 ;  /* 0x00000006ff067e24 */ /* 0x000fe2000f8e00ff */
[----:B----4-:R-:W-:Y:S01]  /*74d0*/  MOV R11, UR5 ;  /* 0x00000005000b7c02 */ /* 0x010fe20008000f00 */
[----:B------:R-:W-:Y:S02]  /*74e0*/  IMAD.U32 R10, RZ, RZ, UR4 ;  /* 0x00000004ff0a7e24 */ /* 0x000fe4000f8e00ff */
[----:B------:R-:W-:Y:S07]  /*74f0*/  LEPC R20, `(.L_x_115) ;  /* 0x000000001014794e */ /* 0x000fee0000000000 */
[----:B-1-3--:R-:W-:Y:S05]  /*7500*/  CALL.ABS.NOINC R2 ;  /* 0x0000000002007343 */ /* 0x00afea0003c00000 */
.L_x_115:
[C---:B----4-:R-:W-:Y:S01]  /*7510*/  SHF.L.U32 R40, R48.reuse, 0x10, RZ ;  /* 0x0000001030287819 */ /* 0x050fe200000006ff */
[----:B------:R-:W-:Y:S05]  /*7520*/  WARPSYNC.ALL ;  /* 0x0000000000007948 */ /* 0x000fea0003800000 */
[----:B------:R-:W-:Y:S01]  /*7530*/  R2UR UR4, R39 ;  /* 0x00000000270472ca */ /* 0x000fe200000e0000 */
[----:B------:R-:W-:Y:S01]  /*7540*/  BSSY.RECONVERGENT B0, `(.L_x_116) ;  /* 0x0000090000007945 */ /* 0x000fe20003800200 */
[----:B------:R-:W-:Y:S02]  /*7550*/  LOP3.LUT R43, R48, 0xffff0000, RZ, 0xc0, !PT ;  /* 0xffff0000302b7812 */ /* 0x000fe400078ec0ff */
[----:B------:R-:W-:Y:S02]  /*7560*/  LOP3.LUT R42, R49, 0xffff0000, RZ, 0xc0, !PT ;  /* 0xffff0000312a7812 */ /* 0x000fe400078ec0ff */
[----:B------:R-:W-:Y:S02]  /*7570*/  SHF.L.U32 R45, R51, 0x10, RZ ;  /* 0x00000010332d7819 */ /* 0x000fe400000006ff */
[----:B------:R-:W-:Y:S02]  /*7580*/  ISETP.NE.AND P6, PT, R96, RZ, PT ;  /* 0x000000ff6000720c */ /* 0x000fe40003fc5270 */
[----:B-1----:R-:W-:Y:S02]  /*7590*/  MOV R52, UR46 ;  /* 0x0000002e00347c02 */ /* 0x002fe40008000f00 */
[----:B------:R-:W-:Y:S01]  /*75a0*/  MOV R63, UR52 ;  /* 0x00000034003f7c02 */ /* 0x000fe20008000f00 */
[----:B---3--:R-:W2:Y:S01]  /*75b0*/  LDTM.16dp256bit.x8 R4, tmem[UR4+0x40] ;  /* 0x00004004000479ee */ /* 0x008ea200081a0000 */
[----:B------:R-:W-:Y:S02]  /*75c0*/  LOP3.LUT R44, R75, 0xffff0000, RZ, 0xc0, !PT ;  /* 0xffff00004b2c7812 */ /* 0x000fe400078ec0ff */
[----:B------:R-:W-:Y:S02]  /*75d0*/  ISETP.NE.AND P0, PT, R93, RZ, PT ;  /* 0x000000ff5d00720c */ /* 0x000fe40003f05270 */
[----:B------:R-:W-:Y:S03]  /*75e0*/  LEA R102, R46, UR44, 0x3 ;  /* 0x0000002c2e667c11 */ /* 0x000fe6000f8e18ff */
[----:B------:R-:W-:Y:S02]  /*75f0*/  @P6 LEA R52, R52, UR44, 0x3 ;  /* 0x0000002c34346c11 */ /* 0x000fe4000f8e18ff */
[----:B------:R-:W-:Y:S02]  /*7600*/  @P6 SHF.L.U32 R103, R90, 0x1f, RZ ;  /* 0x0000001f5a676819 */ /* 0x000fe400000006ff */
[----:B------:R-:W-:Y:S04]  /*7610*/  @P6 IADD3 R52, PT, PT, R52, 0x40, RZ ;  /* 0x0000004034346810 */ /* 0x000fe80007ffe0ff */
[----:B------:R-:W-:Y:S01]  /*7620*/  @P6 PRMT R63, R63, 0x654, R52 ;  /* 0x000006543f3f6816 */ /* 0x000fe20000000034 */
[C---:B--2---:R-:W-:Y:S01]  /*7630*/  FMUL R0, R38.reuse, R4 ;  /* 0x0000000426007220 */ /* 0x044fe20000400000 */
[C---:B------:R-:W-:Y:S01]  /*7640*/  FMUL R2, R38.reuse, R5 ;  /* 0x0000000526027220 */ /* 0x040fe20000400000 */
[C---:B------:R-:W-:Y:S01]  /*7650*/  FMUL R3, R38.reuse, R6 ;  /* 0x0000000626037220 */ /* 0x040fe20000400000 */
[----:B------:R-:W-:Y:S01]  /*7660*/  FMUL R7, R38, R7 ;  /* 0x0000000726077220 */ /* 0x000fe20000400000 */
[----:B------:R-:W-:Y:S01]  /*7670*/  FFMA R0, R41, R40, R0 ;  /* 0x0000002829007223 */ /* 0x000fe20000000000 */
[----:B------:R-:W-:Y:S01]  /*7680*/  SHF.L.U32 R40, R49, 0x10, RZ ;  /* 0x0000001031287819 */ /* 0x000fe200000006ff */
[C---:B------:R-:W-:Y:S01]  /*7690*/  FFMA R2, R41.reuse, R43, R2 ;  /* 0x0000002b29027223 */ /* 0x040fe20000000002 */
[----:B------:R-:W-:Y:S01]  /*76a0*/  SHF.L.U32 R43, R50, 0x10, RZ ;  /* 0x00000010322b7819 */ /* 0x000fe200000006ff */
[C---:B------:R-:W-:Y:S01]  /*76b0*/  FMUL R4, R38.reuse, R8 ;  /* 0x0000000826047220 */ /* 0x040fe20000400000 */
[----:B------:R-:W-:Y:S01]  /*76c0*/  FMUL R5, R38, R9 ;  /* 0x0000000926057220 */ /* 0x000fe20000400000 */
[C---:B------:R-:W-:Y:S01]  /*76d0*/  FFMA R3, R41.reuse, R40, R3 ;  /* 0x0000002829037223 */ /* 0x040fe20000000003 */
[----:B------:R-:W-:Y:S01]  /*76e0*/  LOP3.LUT R40, R50, 0xffff0000, RZ, 0xc0, !PT ;  /* 0xffff000032287812 */ /* 0x000fe200078ec0ff */
[----:B------:R-:W-:Y:S01]  /*76f0*/  FFMA R7, R41, R42, R7 ;  /* 0x0000002a29077223 */ /* 0x000fe20000000007 */
[----:B------:R-:W-:Y:S01]  /*7700*/  LOP3.LUT R42, R51, 0xffff0000, RZ, 0xc0, !PT ;  /* 0xffff0000332a7812 */ /* 0x000fe200078ec0ff */
[----:B------:R-:W-:Y:S01]  /*7710*/  FMUL R6, R38, R10 ;  /* 0x0000000a26067220 */ /* 0x000fe20000400000 */
[----:B------:R-:W-:Y:S01]  /*7720*/  F2FP.BF16.F32.PACK_AB R52, R2, R0 ;  /* 0x000000000234723e */ /* 0x000fe200000010ff */
[----:B------:R-:W-:Y:S01]  /*7730*/  FMUL R11, R38, R11 ;  /* 0x0000000b260b7220 */ /* 0x000fe20000400000 */
[----:B------:R-:W-:Y:S01]  /*7740*/  F2FP.BF16.F32.PACK_AB R53, R7, R3 ;  /* 0x000000030735723e */ /* 0x000fe200000010ff */
        /* <DEDUP_REMOVED lines=52> */
[----:B------:R1:W-:Y:S01]  /*7a90*/  STSM.16.M88.4 [R98+0x2400], R52 ;  /* 0x0024003462007844 */ /* 0x0003e20000000200 */
[----:B------:R-:W-:Y:S01]  /*7aa0*/  F2FP.BF16.F32.PACK_AB R105, R23, R18 ;  /* 0x000000121769723e */ /* 0x000fe200000010ff */
[C---:B------:R-:W-:Y:S01]  /*7ab0*/  FMUL R21, R38.reuse, R25 ;  /* 0x0000001926157220 */ /* 0x040fe20000400000 */
[----:B------:R-:W-:Y:S01]  /*7ac0*/  FMUL R22, R38, R26 ;  /* 0x0000001a26167220 */ /* 0x000fe20000400000 */
[----:B------:R-:W-:Y:S01]  /*7ad0*/  FFMA R20, R41, R40, R20 ;  /* 0x0000002829147223 */ /* 0x000fe20000000014 */
[----:B------:R-:W-:Y:S03]  /*7ae0*/  LOP3.LUT R40, R67, 0xffff0000, RZ, 0xc0, !PT ;  /* 0xffff000043287812 */ /* 0x000fe600078ec0ff */
[----:B------:R1:W-:Y:S01]  /*7af0*/  STSM.16.M88.4 [R97+0x2400], R68 ;  /* 0x0024004461007844 */ /* 0x0003e20000000200 */
[C---:B------:R-:W-:Y:S01]  /*7b00*/  FFMA R21, R41.reuse, R42, R21 ;  /* 0x0000002a29157223 */ /* 0x040fe20000000015 */
[C---:B------:R-:W-:Y:S01]  /*7b10*/  LOP3.LUT R42, R72.reuse, 0xffff0000, RZ, 0xc0, !PT ;  /* 0xffff0000482a7812 */ /* 0x040fe200078ec0ff */
[C---:B------:R-:W-:Y:S01]  /*7b20*/  FFMA R22, R41.reuse, R43, R22 ;  /* 0x0000002b29167223 */ /* 0x040fe20000000016 */
[----:B------:R-:W-:Y:S01]  /*7b30*/  SHF.L.U32 R43, R72, 0x10, RZ ;  /* 0x00000010482b7819 */ /* 0x000fe200000006ff */
[C---:B------:R-:W-:Y:S01]  /*7b40*/  FMUL R27, R38.reuse, R27 ;  /* 0x0000001b261b7220 */ /* 0x040fe20000400000 */
[C---:B------:R-:W-:Y:S01]  /*7b50*/  FMUL R24, R38.reuse, R28 ;  /* 0x0000001c26187220 */ /* 0x040fe20000400000 */
[C---:B------:R-:W-:Y:S01]  /*7b60*/  FMUL R25, R38.reuse, R29 ;  /* 0x0000001d26197220 */ /* 0x040fe20000400000 */
[C---:B------:R-:W-:Y:S01]  /*7b70*/  FMUL R26, R38.reuse, R30 ;  /* 0x0000001e261a7220 */ /* 0x040fe20000400000 */
[C---:B------:R-:W-:Y:S01]  /*7b80*/  FFMA R27, R41.reuse, R40, R27 ;  /* 0x00000028291b7223 */ /* 0x040fe2000000001b */
[----:B------:R-:W-:Y:S01]  /*7b90*/  FFMA R24, R41, R43, R24 ;  /* 0x0000002b29187223 */ /* 0x000fe20000000018 */
[----:B------:R-:W-:Y:S01]  /*7ba0*/  LOP3.LUT R40, R73, 0xffff0000, RZ, 0xc0, !PT ;  /* 0xffff000049287812 */ /* 0x000fe200078ec0ff */
[C---:B------:R-:W-:Y:S01]  /*7bb0*/  FFMA R25, R41.reuse, R42, R25 ;  /* 0x0000002a29197223 */ /* 0x040fe20000000019 */
[----:B------:R-:W-:Y:S01]  /*7bc0*/  FMUL R31, R38, R31 ;  /* 0x0000001f261f7220 */ /* 0x000fe20000400000 */
[----:B------:R-:W-:Y:S01]  /*7bd0*/  SHF.L.U32 R43, R74, 0x10, RZ ;  /* 0x000000104a2b7819 */ /* 0x000fe200000006ff */
[----:B------:R-:W-:Y:S01]  /*7be0*/  FFMA R26, R41, R45, R26 ;  /* 0x0000002d291a7223 */ /* 0x000fe2000000001a */
[----:B------:R-:W-:Y:S01]  /*7bf0*/  FMUL R28, R38, R32 ;  /* 0x00000020261c7220 */ /* 0x000fe20000400000 */
[----:B------:R-:W-:Y:S01]  /*7c00*/  LOP3.LUT R42, R74, 0xffff0000, RZ, 0xc0, !PT ;  /* 0xffff00004a2a7812 */ /* 0x000fe200078ec0ff */
[C---:B------:R-:W-:Y:S01]  /*7c10*/  FMUL R29, R38.reuse, R33 ;  /* 0x00000021261d7220 */ /* 0x040fe20000400000 */
[----:B------:R-:W-:Y:S01]  /*7c20*/  SHF.L.U32 R45, R75, 0x10, RZ ;  /* 0x000000104b2d7819 */ /* 0x000fe200000006ff */
[C---:B------:R-:W-:Y:S01]  /*7c30*/  FMUL R30, R38.reuse, R34 ;  /* 0x00000022261e7220 */ /* 0x040fe20000400000 */
[C---:B------:R-:W-:Y:S01]  /*7c40*/  FFMA R31, R41.reuse, R40, R31 ;  /* 0x00000028291f7223 */ /* 0x040fe2000000001f */
        /* <DEDUP_REMOVED lines=9> */
[----:B------:R1:W-:Y:S01]  /*7ce0*/  STSM.16.M88.4 [R100+0x2000], R104 ;  /* 0x0020006864007844 */ /* 0x0003e20000000200 */
[----:B------:R-:W-:Y:S02]  /*7cf0*/  F2FP.BF16.F32.PACK_AB R110, R29, R28 ;  /* 0x0000001c1d6e723e */ /* 0x000fe400000010ff */
[----:B------:R-:W-:Y:S05]  /*7d00*/  F2FP.BF16.F32.PACK_AB R111, R35, R30 ;  /* 0x0000001e236f723e */ /* 0x000fea00000010ff */
[----:B------:R1:W-:Y:S01]  /*7d10*/  STSM.16.M88.4 [R101+0x2000], R108 ;  /* 0x0020006c65007844 */ /* 0x0003e20000000200 */
        /* <DEDUP_REMOVED lines=9> */
[----:B------:R-:W-:Y:S02]  /*7db0*/  UIADD3 UR9, UPT, UPT, UR49, 0x40, URZ ;  /* 0x0000004031097890 */ /* 0x000fe4000fffe0ff */
[----:B------:R-:W-:Y:S01]  /*7dc0*/  UIADD3 UR8, UPT, UPT, UR44, 0x2400, URZ ;  /* 0x000024002c087890 */ /* 0x000fe2000fffe0ff */
[----:B------:R-:W-:Y:S01]  /*7dd0*/  UMOV UR10, UR50 ;  /* 0x00000032000a7c82 */ /* 0x000fe20008000000 */
[----:B------:R-:W-:Y:S01]  /*7de0*/  UMOV UR11, UR36 ;  /* 0x00000024000b7c82 */ /* 0x000fe20008000000 */
[----:B--2---:R-:W-:Y:S04]  /*7df0*/  UIADD3 UR4, UP0, UPT, UR6, 0x680, URZ ;  /* 0x0000068006047890 */ /* 0x004fe8000ff1e0ff */
[----:B------:R-:W-:Y:S09]  /*7e00*/  UIADD3.X UR5, UPT, UPT, URZ, UR7, URZ, UP0, !UPT ;  /* 0x00000007ff057290 */ /* 0x000ff200087fe4ff */
[----:B------:R2:W-:Y:S01]  /*7e10*/  UTMASTG.3D [UR8], [UR4] ;  /* 0x00000008040073b5 */ /* 0x0005e20008010000 */
[----:B------:R0:W-:Y:S01]  /*7e20*/  UTMACMDFLUSH ;  /* 0x00000000000079b7 */ /* 0x0001e20000000000 */
[----:B--2---:R-:W-:Y:S04]  /*7e30*/  DEPBAR.LE SB0, 0x1 ;  /* 0x000080400000791a */ /* 0x004fe80000000000 */
.L_x_117:
[----:B------:R-:W-:Y:S05]  /*7e40*/  BSYNC.RECONVERGENT B0 ;  /* 0x0000000000007941 */ /* 0x000fea0003800200 */
.L_x_116:
[----:B------:R-:W-:Y:S01]  /*7e50*/  BAR.SYNC.DEFER_BLOCKING 0x1, 0x80 ;  /* 0x0042000000007b1d */ /* 0x000fe20000010000 */
[----:B------:R-:W-:Y:S04]  /*7e60*/  UIADD3 UR4, UPT, UPT, UR46, 0x1, URZ ;  /* 0x000000012e047890 */ /* 0x000fe8000fffe0ff */
[----:B------:R-:W-:Y:S04]  /*7e70*/  UISETP.NE.AND UP0, UPT, UR4, 0x4, UPT ;  /* 0x000000040400788c */ /* 0x000fe8000bf05270 */
[----:B------:R-:W-:Y:S01]  /*7e80*/  USEL UR45, UR4, URZ, UP0 ;  /* 0x000000ff042d7287 */ /* 0x000fe20008000000 */
[----:B------:R2:W-:Y:S01]  /*7e90*/  @P6 SYNCS.ARRIVE.TRANS64.RED.A1T0 RZ, [R63+URZ], RZ ;  /* 0x000000ff3fff69a7 */ /* 0x0005e200081004ff */
[----:B------:R-:W-:Y:S01]  /*7ea0*/  BSSY B1, `(.L_x_118) ;  /* 0x0000018000017945 */ /* 0x000fe20003800000 */
[----:B------:R-:W3:Y:S02]  /*7eb0*/  @P6 SYNCS.PHASECHK.TRANS64.TRYWAIT P0, [R102+URZ+0x20], R103 ;  /* 0x00002067660065a7 */ /* 0x000ee400080011ff */
[----:B---3--:R-:W-:Y:S01]  /*7ec0*/  @P6 SEL R60, RZ, 0x1, !P0 ;  /* 0x00000001ff3c6807 */ /* 0x008fe20004000000 */
[----:B--2---:R-:W-:Y:S06]  /*7ed0*/  @!P6 BRA `(.L_x_119) ;  /* 0x000000000050e947 */ /* 0x004fec0003800000 */
        /* <DEDUP_REMOVED lines=8> */
[----:B------:R-:W-:Y:S04]  /*7f60*/  SHF.L.U32 R5, R90, 0x1f, RZ ;  /* 0x0000001f5a057819 */ /* 0x000fe800000006ff */
[----:B------:R-:W2:Y:S02]  /*7f70*/  SYNCS.PHASECHK.TRANS64.TRYWAIT P0, [R102+URZ+0x20], R5 ;  /* 0x00002005660075a7 */ /* 0x000ea400080011ff */
[----:B--2---:R-:W-:Y:S05]  /*7f80*/  @!P0 BRA `(.L_x_122) ;  /* 0x0000002400508947 */ /* 0x004fea0003800000 */
.L_x_121:
[----:B------:R-:W-:Y:S05]  /*7f90*/  BSYNC B0 ;  /* 0x0000000000007941 */ /* 0x000fea0003800000 */
.L_x_120:
[----:B------:R-:W-:Y:S02]  /*7fa0*/  ISETP.NE.AND P0, PT, R61, RZ, PT ;  /* 0x000000ff3d00720c */ /* 0x000fe40003f05270 */
[----:B------:R-:W-:Y:S11]  /*7fb0*/  IADD3 R46, PT, PT, R46, 0x1, RZ ;  /* 0x000000012e2e7810 */ /* 0x000ff60007ffe0ff */
[----:B------:R-:W-:Y:S01]  /*7fc0*/  @P0 IMAD.IADD R4, R91, 0x1, R0 ;  /* 0x000000015b040824 */ /* 0x000fe200078e0200 */
[----:B------:R-:W-:Y:S05]  /*7fd0*/  @P0 WARPSYNC.ALL ;  /* 0x0000000000000948 */ /* 0x000fea0003800000 */
[----:B------:R3:W4:Y:S04]  /*7fe0*/  @P0 LDSM.16.M88.4 R48, [R3+UR44+0x400] ;  /* 0x0004002c0330083b */ /* 0x0007280008000200 */
[----:B------:R3:W1:Y:S04]  /*7ff0*/  @P0 LDSM.16.M88.4 R56, [R2+0x400] ;  /* 0x000400000238083b */ /* 0x0006680000000200 */
[----:B------:R3:W1:Y:S04]  /*8000*/  @P0 LDSM.16.M88.4 R64, [R0+0x400] ;  /* 0x000400000040083b */ /* 0x0006680000000200 */
[----:B------:R3:W1:Y:S02]  /*8010*/  @P0 LDSM.16.M88.4 R72, [R4+0x400] ;  /* 0x000400000448083b */ /* 0x0006640000000200 */
.L_x_119:
[----:B------:R-:W-:Y:S05]  /*8020*/  BSYNC B1 ;  /* 0x0000000000017941 */ /* 0x000fea0003800000 */
.L_x_118:
[----:B---3--:R-:W-:Y:S05]  /*8030*/  VIADD R3, R39, 0x80 ;  /* 0x0000008027037836 */ /* 0x008fea0000000000 */
[----:B------:R-:W-:Y:S04]  /*8040*/  SHF.R.U32.HI R3, RZ, 0x15, R3 ;  /* 0x00000015ff037819 */ /* 0x000fe80000011603 */
[----:B------:R-:W-:Y:S11]  /*8050*/  LOP3.LUT P0, RZ, R3, 0x3, R82, 0x48, !PT ;  /* 0x0000000303ff7812 */ /* 0x000ff60007804852 */
[----:B------:R-:W-:Y:S02]  /*8060*/  @!UPT UIADD3 URZ, UPT, UPT, URZ, URZ, URZ ;  /* 0x000000fffffff290 */ /* 0x000fe4000fffe0ff */
[----:B------:R-:W-:Y:S05]  /*8070*/  @!P0 BRA `(.L_x_123) ;  /* 0x0000000000408947 */ /* 0x000fea0003800000 */
[----:B------:R-:W2:Y:S01]  /*8080*/  LDCU.64 UR8, c[0x4][0x70] ;  /* 0x01000e00ff0877ac */ /* 0x000ea20008000a00 */
[----:B------:R-:W-:Y:S01]  /*8090*/  MOV R3, 0x0 ;  /* 0x0000000000037802 */ /* 0x000fe20000000f00 */
[----:B------:R-:W-:Y:S02]  /*80a0*/  HFMA2 R12, -RZ, RZ, 0, 5.9604644775390625e-08 ;  /* 0x00000001ff0c7431 */ /* 0x000fe400000001ff */
[----:B------:R-:W-:Y:S02]  /*80b0*/  IMAD.MOV.U32 R8, RZ, RZ, 0x192 ;  /* 0x00000192ff087424 */ /* 0x000fe400078e00ff */
[----:B------:R-:W-:Y:S01]  /*80c0*/  IMAD.MOV.U32 R13, RZ, RZ, RZ ;  /* 0x000000ffff0d7224 */ /* 0x000fe200078e00ff */
[----:B------:R-:W3:Y:S01]  /*80d0*/  LDCU.64 UR6, c[0x4][0x78] ;  /* 0x01000f00ff0677ac */ /* 0x000ee20008000a00 */
[----:B------:R-:W1:Y:S01]  /*80e0*/  LDC.64 R2, c[0x4][R3] ;  /* 0x0100000003027b82 */ /* 0x000e620000000a00 */
[----:B------:R-:W5:Y:S01]  /*80f0*/  LDCU.64 UR4, c[0x4][0x10] ;  /* 0x01000200ff0477ac */ /* 0x000f620008000a00 */
[----:B--2---:R-:W-:Y:S01]  /*8100*/  MOV R5, UR9 ;  /* 0x0000000900057c02 */ /* 0x004fe20008000f00 */
[----:B------:R-:W-:Y:S01]  /*8110*/  IMAD.U32 R4, RZ, RZ, UR8 ;  /* 0x00000008ff047e24 */ /* 0x000fe2000f8e00ff */
[----:B---3--:R-:W-:Y:S01]  /*8120*/  MOV R7, UR7 ;  /* 0x0000000700077c02 */ /* 0x008fe20008000f00 */
[----:B------:R-:W-:Y:S01]  /*8130*/  IMAD.U32 R6, RZ, RZ, UR6 ;  /* 0x00000006ff067e24 */ /* 0x000fe2000f8e00ff */
[----:B-----5:R-:W-:Y:S01]  /*8140*/  MOV R11, UR5 ;  /* 0x00000005000b7c02 */ /* 0x020fe20008000f00 */
[----:B------:R-:W-:Y:S02]  /*8150*/  IMAD.U32 R10, RZ, RZ, UR4 ;  /* 0x00000004ff0a7e24 */ /* 0x000fe4000f8e00ff */
[----:B------:R-:W-:Y:S07]  /*8160*/  LEPC R20, `(.L_x_123) ;  /* 0x000000001014794e */ /* 0x000fee0000000000 */
[----:B-1--4-:R-:W-:Y:S05]  /*8170*/  CALL.ABS.NOINC R2 ;  /* 0x0000000002007343 */ /* 0x012fea0003c00000 */
.L_x_123:
        /* <DEDUP_REMOVED lines=10> */
[----:B--2---:R-:W1:Y:S01]  /*8220*/  LDTM.16dp256bit.x8 R4, tmem[UR4+0x80] ;  /* 0x00008004000479ee */ /* 0x004e6200081a0000 */
[----:B------:R-:W-:Y:S02]  /*8230*/  LOP3.LUT R44, R75, 0xffff0000, RZ, 0xc0, !PT ;  /* 0xffff00004b2c7812 */ /* 0x000fe400078ec0ff */
[----:B------:R-:W-:Y:S02]  /*8240*/  ISETP.NE.AND P0, PT, R93, RZ, PT ;  /* 0x000000ff5d00720c */ /* 0x000fe40003f05270 */
[----:B------:R-:W-:Y:S03]  /*8250*/  LEA R103, R46, UR44, 0x3 ;  /* 0x0000002c2e677c11 */ /* 0x000fe6000f8e18ff */
[----:B------:R-:W-:Y:S02]  /*8260*/  @P6 LEA R52, R52, UR44, 0x3 ;  /* 0x0000002c34346c11 */ /* 0x000fe4000f8e18ff */
[----:B------:R-:W-:Y:S02]  /*8270*/  @P6 SHF.L.U32 R102, R90, 0x1f, RZ ;  /* 0x0000001f5a666819 */ /* 0x000fe400000006ff */
[----:B------:R-:W-:Y:S04]  /*8280*/  @P6 IADD3 R52, PT, PT, R52, 0x40, RZ ;  /* 0x0000004034346810 */ /* 0x000fe80007ffe0ff */
[----:B------:R-:W-:Y:S01]  /*8290*/  @P6 PRMT R63, R63, 0x654, R52 ;  /* 0x000006543f3f6816 */ /* 0x000fe20000000034 */
[C---:B-1----:R-:W-:Y:S01]  /*82a0*/  FMUL R0, R38.reuse, R4 ;  /* 0x0000000426007220 */ /* 0x042fe20000400000 */
        /* <DEDUP_REMOVED lines=128> */
.L_x_125:
[----:B------:R-:W-:Y:S05]  /*8ab0*/  BSYNC.RECONVERGENT B0 ;  /* 0x0000000000007941 */ /* 0x000fea0003800200 */
.L_x_124:
        /* <DEDUP_REMOVED lines=20> */
.L_x_129:
[----:B------:R-:W-:Y:S05]  /*8c00*/  BSYNC B0 ;  /* 0x0000000000007941 */ /* 0x000fea0003800000 */
.L_x_128:
[----:B------:R-:W-:Y:S11]  /*8c10*/  ISETP.NE.AND P0, PT, R61, RZ, PT ;  /* 0x000000ff3d00720c */ /* 0x000ff60003f05270 */
[----:B------:R-:W-:Y:S02]  /*8c20*/  @!UPT UIADD3 URZ, UPT, UPT, URZ, URZ, URZ ;  /* 0x000000fffffff290 */ /* 0x000fe4000fffe0ff */
[----:B--2---:R-:W-:Y:S01]  /*8c30*/  @P0 IADD3 R0, PT, PT, R91, R62, RZ ;  /* 0x0000003e5b000210 */ /* 0x004fe20007ffe0ff */
[----:B------:R-:W-:Y:S05]  /*8c40*/  @P0 WARPSYNC.ALL ;  /* 0x0000000000000948 */ /* 0x000fea0003800000 */
[----:B------:R2:W3:Y:S04]  /*8c50*/  @P0 LDSM.16.M88.4 R48, [R46+UR44+0x400] ;  /* 0x0004002c2e30083b */ /* 0x0004e80008000200 */
[----:B------:R2:W4:Y:S04]  /*8c60*/  @P0 LDSM.16.M88.4 R56, [R2+0x400] ;  /* 0x000400000238083b */ /* 0x0005280000000200 */
[----:B------:R2:W1:Y:S04]  /*8c70*/  @P0 LDSM.16.M88.4 R64, [R62+0x400] ;  /* 0x000400003e40083b */ /* 0x0004680000000200 */
[----:B------:R2:W1:Y:S02]  /*8c80*/  @P0 LDSM.16.M88.4 R72, [R0+0x400] ;  /* 0x000400000048083b */ /* 0x0004640000000200 */
.L_x_127:
[----:B------:R-:W-:Y:S05]  /*8c90*/  BSYNC B1 ;  /* 0x0000000000017941 */ /* 0x000fea0003800000 */
.L_x_126:
        /* <DEDUP_REMOVED lines=10> */
[----:B------:R-:W3:Y:S01]  /*8d40*/  LDCU.64 UR6, c[0x4][0x78] ;  /* 0x01000f00ff0677ac */ /* 0x000ee20008000a00 */
[----:B--2---:R-:W2:Y:S01]  /*8d50*/  LDC.64 R2, c[0x4][R3] ;  /* 0x0100000003027b82 */ /* 0x004ea20000000a00 */
[----:B------:R-:W4:Y:S01]  /*8d60*/  LDCU.64 UR4, c[0x4][0x10] ;  /* 0x01000200ff0477ac */ /* 0x000f220008000a00 */
[----:B-----5:R-:W-:Y:S01]  /*8d70*/  MOV R5, UR9 ;  /* 0x0000000900057c02 */ /* 0x020fe20008000f00 */
[----:B------:R-:W-:Y:S01]  /*8d80*/  IMAD.U32 R4, RZ, RZ, UR8 ;  /* 0x00000008ff047e24 */ /* 0x000fe2000f8e00ff */
[----:B---3--:R-:W-:Y:S01]  /*8d90*/  MOV R7, UR7 ;  /* 0x0000000700077c02 */ /* 0x008fe20008000f00 */
[----:B------:R-:W-:Y:S01]  /*8da0*/  IMAD.U32 R6, RZ, RZ, UR6 ;  /* 0x00000006ff067e24 */ /* 0x000fe2000f8e00ff */
[----:B----4-:R-:W-:Y:S01]  /*8db0*/  MOV R11, UR5 ;  /* 0x00000005000b7c02 */ /* 0x010fe20008000f00 */
[----:B------:R-:W-:Y:S02]  /*8dc0*/  IMAD.U32 R10, RZ, RZ, UR4 ;  /* 0x00000004ff0a7e24 */ /* 0x000fe4000f8e00ff */
[----:B------:R-:W-:Y:S07]  /*8dd0*/  LEPC R20, `(.L_x_131) ;  /* 0x000000001014794e */ /* 0x000fee0000000000 */
[----:B-12---:R-:W-:Y:S05]  /*8de0*/  CALL.ABS.NOINC R2 ;  /* 0x0000000002007343 */ /* 0x006fea0003c00000 */
.L_x_131:
[----:B------:R-:W-:Y:S01]  /*8df0*/  ISETP.NE.AND P0, PT, R93, RZ, PT ;  /* 0x000000ff5d00720c */ /* 0x000fe20003f05270 */
[----:B------:R-:W-:Y:S05]  /*8e00*/  WARPSYNC.ALL ;  /* 0x0000000000007948 */ /* 0x000fea0003800000 */
[----:B------:R-:W-:Y:S01]  /*8e10*/  R2UR UR4, R39 ;  /* 0x00000000270472ca */ /* 0x000fe200000e0000 */
[----:B------:R-:W-:Y:S01]  /*8e20*/  BSSY.RECONVERGENT B0, `(.L_x_132) ;  /* 0x000008d000007945 */ /* 0x000fe20003800200 */
[C---:B---3--:R-:W-:Y:S02]  /*8e30*/  SHF.L.U32 R40, R48.reuse, 0x10, RZ ;  /* 0x0000001030287819 */ /* 0x048fe400000006ff */
[----:B------:R-:W-:Y:S02]  /*8e40*/  LOP3.LUT R42, R48, 0xffff0000, RZ, 0xc0, !PT ;  /* 0xffff0000302a7812 */ /* 0x000fe400078ec0ff */
[C---:B------:R-:W-:Y:S02]  /*8e50*/  SHF.L.U32 R43, R49.reuse, 0x10, RZ ;  /* 0x00000010312b7819 */ /* 0x040fe400000006ff */
[----:B------:R-:W-:Y:S02]  /*8e60*/  LOP3.LUT R44, R49, 0xffff0000, RZ, 0xc0, !PT ;  /* 0xffff0000312c7812 */ /* 0x000fe400078ec0ff */
[C---:B------:R-:W-:Y:S02]  /*8e70*/  SHF.L.U32 R45, R50.reuse, 0x10, RZ ;  /* 0x00000010322d7819 */ /* 0x040fe400000006ff */
[----:B--2---:R-:W-:Y:S01]  /*8e80*/  LOP3.LUT R46, R50, 0xffff0000, RZ, 0xc0, !PT ;  /* 0xffff0000322e7812 */ /* 0x004fe200078ec0ff */
[----:B------:R-:W2:Y:S01]  /*8e90*/  LDTM.16dp256bit.x8 R4, tmem[UR4+0xc0] ;  /* 0x0000c004000479ee */ /* 0x000ea200081a0000 */
[C---:B------:R-:W-:Y:S01]  /*8ea0*/  SHF.L.U32 R47, R51.reuse, 0x10, RZ ;  /* 0x00000010332f7819 */ /* 0x040fe200000006ff */
[----:B------:R-:W-:Y:S01]  /*8eb0*/  NOP ;  /* 0x0000000000007918 */ /* 0x000fe20000000000 */
[----:B------:R-:W-:Y:S02]  /*8ec0*/  LOP3.LUT R49, R51, 0xffff0000, RZ, 0xc0, !PT ;  /* 0xffff000033317812 */ /* 0x000fe400078ec0ff */
[----:B------:R-:W-:Y:S02]  /*8ed0*/  R2UR UR5, R99 ;  /* 0x00000000630572ca */ /* 0x000fe400000e0000 */
[C---:B----4-:R-:W-:Y:S02]  /*8ee0*/  SHF.L.U32 R48, R56.reuse, 0x10, RZ ;  /* 0x0000001038307819 */ /* 0x050fe400000006ff */
[----:B------:R-:W-:Y:S02]  /*8ef0*/  LOP3.LUT R51, R56, 0xffff0000, RZ, 0xc0, !PT ;  /* 0xffff000038337812 */ /* 0x000fe400078ec0ff */
[C---:B------:R-:W-:Y:S02]  /*8f00*/  SHF.L.U32 R50, R57.reuse, 0x10, RZ ;  /* 0x0000001039327819 */ /* 0x040fe400000006ff */
[----:B-1----:R-:W-:Y:S02]  /*8f10*/  LOP3.LUT R52, R57, 0xffff0000, RZ, 0xc0, !PT ;  /* 0xffff000039347812 */ /* 0x002fe400078ec0ff */
[C---:B------:R-:W-:Y:S02]  /*8f20*/  SHF.L.U32 R53, R58.reuse, 0x10, RZ ;  /* 0x000000103a357819 */ /* 0x040fe400000006ff */
[----:B------:R-:W-:Y:S01]  /*8f30*/  LOP3.LUT R54, R58, 0xffff0000, RZ, 0xc0, !PT ;  /* 0xffff00003a367812 */ /* 0x000fe200078ec0ff */
[----:B------:R-:W-:Y:S01]  /*8f40*/  UIADD3 UR4, UPT, UPT, UR5, 0xb0, URZ ;  /* 0x000000b005047890 */ /* 0x000fe2000fffe0ff */
[C---:B------:R-:W-:Y:S02]  /*8f50*/  SHF.L.U32 R55, R59.reuse, 0x10, RZ ;  /* 0x000000103b377819 */ /* 0x040fe400000006ff */
[----:B------:R-:W-:Y:S01]  /*8f60*/  LOP3.LUT R56, R59, 0xffff0000, RZ, 0xc0, !PT ;  /* 0xffff00003b387812 */ /* 0x000fe200078ec0ff */
[----:B------:R-:W-:Y:S01]  /*8f70*/  UPRMT UR4, UR52, 0x654, UR4 ;  /* 0x0000065434047896 */ /* 0x000fe20008000004 */
[----:B------:R-:W-:Y:S01]  /*8f80*/  SHF.L.U32 R57, R64, 0x10, RZ ;  /* 0x0000001040397819 */ /* 0x000fe200000006ff */
[C---:B--2---:R-:W-:Y:S01]  /*8f90*/  FMUL R4, R38.reuse, R4 ;  /* 0x0000000426047220 */ /* 0x044fe20000400000 */
[C---:B------:R-:W-:Y:S01]  /*8fa0*/  FMUL R5, R38.reuse, R5 ;  /* 0x0000000526057220 */ /* 0x040fe20000400000 */
[----:B------:R-:W-:Y:S01]  /*8fb0*/  FMUL R6, R38, R6 ;  /* 0x0000000626067220 */ /* 0x000fe20000400000 */
[----:B------:R-:W-:Y:S01]  /*8fc0*/  LOP3.LUT R58, R64, 0xffff0000, RZ, 0xc0, !PT ;  /* 0xffff0000403a7812 */ /* 0x000fe200078ec0ff */
[C---:B------:R-:W-:Y:S01]  /*8fd0*/  FFMA R4, R41.reuse, R40, R4 ;  /* 0x0000002829047223 */ /* 0x040fe20000000004 */
[----:B------:R-:W-:Y:S01]  /*8fe0*/  FFMA R5, R41, R42, R5 ;  /* 0x0000002a29057223 */ /* 0x000fe20000000005 */
[----:B------:R-:W-:Y:S01]  /*8ff0*/  SHF.L.U32 R59, R65, 0x10, RZ ;  /* 0x00000010413b7819 */ /* 0x000fe200000006ff */
[----:B------:R-:W-:Y:S01]  /*9000*/  SYNCS.ARRIVE.TRANS64.RED.A1T0 RZ, [UR4], RZ ;  /* 0x000000ffffff79a7 */ /* 0x000fe20008100404 */
[----:B------:R-:W-:Y:S01]  /*9010*/  FFMA R6, R41, R43, R6 ;  /* 0x0000002b29067223 */ /* 0x000fe20000000006 */
[C---:B------:R-:W-:Y:S01]  /*9020*/  FMUL R7, R38.reuse, R7 ;  /* 0x0000000726077220 */ /* 0x040fe20000400000 */
[----:B------:R-:W-:Y:S01]  /*9030*/  LOP3.LUT R60, R65, 0xffff0000, RZ, 0xc0, !PT ;  /* 0xffff0000413c7812 */ /* 0x000fe200078ec0ff */
[C---:B------:R-:W-:Y:S01]  /*9040*/  FMUL R8, R38.reuse, R8 ;  /* 0x0000000826087220 */ /* 0x040fe20000400000 */
[----:B------:R-:W-:Y:S01]  /*9050*/  F2FP.BF16.F32.PACK_AB R104, R5, R4 ;  /* 0x000000040568723e */ /* 0x000fe200000010ff */
[C---:B------:R-:W-:Y:S01]  /*9060*/  FFMA R7, R41.reuse, R44, R7 ;  /* 0x0000002c29077223 */ /* 0x040fe20000000007 */
[----:B------:R-:W-:Y:S01]  /*9070*/  FMUL R9, R38, R9 ;  /* 0x0000000926097220 */ /* 0x000fe20000400000 */
[----:B------:R-:W-:Y:S01]  /*9080*/  FFMA R8, R41, R45, R8 ;  /* 0x0000002d29087223 */ /* 0x000fe20000000008 */
[----:B------:R-:W-:Y:S01]  /*9090*/  SHF.L.U32 R61, R66, 0x10, RZ ;  /* 0x00000010423d7819 */ /* 0x000fe200000006ff */
[C---:B------:R-:W-:Y:S01]  /*90a0*/  FMUL R0, R38.reuse, R10 ;  /* 0x0000000a26007220 */ /* 0x040fe20000400000 */
[----:B------:R-:W-:Y:S01]  /*90b0*/  F2FP.BF16.F32.PACK_AB R105, R7, R6 ;  /* 0x000000060769723e */ /* 0x000fe200000010ff */
[C---:B------:R-:W-:Y:S01]  /*90c0*/  FFMA R9, R41.reuse, R46, R9 ;  /* 0x0000002e29097223 */ /* 0x040fe20000000009 */
[----:B------:R-:W-:Y:S01]  /*90d0*/  FMUL R2, R38, R11 ;  /* 0x0000000b26027220 */ /* 0x000fe20000400000 */
[----:B------:R-:W-:Y:S01]  /*90e0*/  FFMA R0, R41, R47, R0 ;  /* 0x0000002f29007223 */ /* 0x000fe20000000000 */
[----:B------:R-:W-:Y:S01]  /*90f0*/  LOP3.LUT R62, R66, 0xffff0000, RZ, 0xc0, !PT ;  /* 0xffff0000423e7812 */ /* 0x000fe200078ec0ff */
[C---:B------:R-:W-:Y:S01]  /*9100*/  FMUL R3, R38.reuse, R12 ;  /* 0x0000000c26037220 */ /* 0x040fe20000400000 */
[----:B------:R-:W-:Y:S01]  /*9110*/  F2FP.BF16.F32.PACK_AB R106, R9, R8 ;  /* 0x00000008096a723e */ /* 0x000fe200000010ff */
[C---:B------:R-:W-:Y:S01]  /*9120*/  FFMA R2, R41.reuse, R49, R2 ;  /* 0x0000003129027223 */ /* 0x040fe20000000002 */
[C---:B------:R-:W-:Y:S01]  /*9130*/  FMUL R10, R38.reuse, R13 ;  /* 0x0000000d260a7220 */ /* 0x040fe20000400000 */
[----:B------:R-:W-:Y:S01]  /*9140*/  FFMA R3, R41, R48, R3 ;  /* 0x0000003029037223 */ /* 0x000fe20000000003 */
[----:B------:R-:W-:Y:S01]  /*9150*/  SHF.L.U32 R63, R67, 0x10, RZ ;  /* 0x00000010433f7819 */ /* 0x000fe200000006ff */
[----:B------:R-:W-:Y:S01]  /*9160*/  FMUL R11, R38, R14 ;  /* 0x0000000e260b7220 */ /* 0x000fe20000400000 */
[----:B------:R-:W-:Y:S01]  /*9170*/  F2FP.BF16.F32.PACK_AB R107, R2, R0 ;  /* 0x00000000026b723e */ /* 0x000fe200000010ff */
[C---:B------:R-:W-:Y:S01]  /*9180*/  FFMA R10, R41.reuse, R51, R10 ;  /* 0x00000033290a7223 */ /* 0x040fe2000000000a */
[----:B------:R-:W-:Y:S01]  /*9190*/  FMUL R15, R38, R15 ;  /* 0x0000000f260f7220 */ /* 0x000fe20000400000 */
[----:B------:R-:W-:Y:S01]  /*91a0*/  FFMA R11, R41, R50, R11 ;  /* 0x00000032290b7223 */ /* 0x000fe2000000000b */
[----:B------:R-:W-:Y:S01]  /*91b0*/  LOP3.LUT R64, R67, 0xffff0000, RZ, 0xc0, !PT ;  /* 0xffff000043407812 */ /* 0x000fe200078ec0ff */
[----:B------:R1:W-:Y:S01]  /*91c0*/  STSM.16.M88.4 [R98+0x6400], R104 ;  /* 0x0064006862007844 */ /* 0x0003e20000000200 */
[----:B------:R-:W-:Y:S01]  /*91d0*/  F2FP.BF16.F32.PACK_AB R108, R10, R3 ;  /* 0x000000030a6c723e */ /* 0x000fe200000010ff */
[C---:B------:R-:W-:Y:S01]  /*91e0*/  FFMA R15, R41.reuse, R52, R15 ;  /* 0x00000034290f7223 */ /* 0x040fe2000000000f */
[C---:B------:R-:W-:Y:S01]  /*91f0*/  FMUL R12, R38.reuse, R16 ;  /* 0x00000010260c7220 */ /* 0x040fe20000400000 */
[C---:B------:R-:W-:Y:S01]  /*9200*/  FMUL R13, R38.reuse, R17 ;  /* 0x00000011260d7220 */ /* 0x040fe20000400000 */
[----:B------:R-:W-:Y:S01]  /*9210*/  FMUL R14, R38, R18 ;  /* 0x00000012260e7220 */ /* 0x000fe20000400000 */
[----:B------:R-:W-:Y:S01]  /*9220*/  SHF.L.U32 R65, R72, 0x10, RZ ;  /* 0x0000001048417819 */ /* 0x000fe200000006ff */
[----:B------:R-:W-:Y:S01]  /*9230*/  FFMA R12, R41, R53, R12 ;  /* 0x00000035290c7223 */ /* 0x000fe2000000000c */
[----:B------:R-:W-:Y:S01]  /*9240*/  F2FP.BF16.F32.PACK_AB R109, R15, R11 ;  /* 0x0000000b0f6d723e */ /* 0x000fe200000010ff */
[C---:B------:R-:W-:Y:S01]  /*9250*/  FFMA R13, R41.reuse, R54, R13 ;  /* 0x00000036290d7223 */ /* 0x040fe2000000000d */
[----:B------:R-:W-:Y:S01]  /*9260*/  FFMA R14, R41, R55, R14 ;  /* 0x00000037290e7223 */ /* 0x000fe2000000000e */
[----:B------:R-:W-:Y:S01]  /*9270*/  FMUL R19, R38, R19 ;  /* 0x0000001326137220 */ /* 0x000fe20000400000 */
[----:B------:R-:W-:Y:S01]  /*9280*/  LOP3.LUT R66, R72, 0xffff0000, RZ, 0xc0, !PT ;  /* 0xffff000048427812 */ /* 0x000fe200078ec0ff */
[C---:B------:R-:W-:Y:S01]  /*9290*/  FMUL R16, R38.reuse, R20 ;  /* 0x0000001426107220 */ /* 0x040fe20000400000 */
[----:B------:R-:W-:Y:S01]  /*92a0*/  F2FP.BF16.F32.PACK_AB R110, R13, R12 ;  /* 0x0000000c0d6e723e */ /* 0x000fe200000010ff */
[C---:B------:R-:W-:Y:S01]  /*92b0*/  FFMA R19, R41.reuse, R56, R19 ;  /* 0x0000003829137223 */ /* 0x040fe20000000013 */
[C---:B------:R-:W-:Y:S01]  /*92c0*/  FMUL R17, R38.reuse, R21 ;  /* 0x0000001526117220 */ /* 0x040fe20000400000 */
[----:B------:R-:W-:Y:S01]  /*92d0*/  FFMA R16, R41, R57, R16 ;  /* 0x0000003929107223 */ /* 0x000fe20000000010 */
[----:B------:R-:W-:Y:S01]  /*92e0*/  SHF.L.U32 R67, R73, 0x10, RZ ;  /* 0x0000001049437819 */ /* 0x000fe200000006ff */
[C---:B------:R-:W-:Y:S01]  /*92f0*/  FMUL R18, R38.reuse, R22 ;  /* 0x0000001626127220 */ /* 0x040fe20000400000 */
[----:B------:R-:W-:Y:S01]  /*9300*/  F2FP.BF16.F32.PACK_AB R111, R19, R14 ;  /* 0x0000000e136f723e */ /* 0x000fe200000010ff */
[C---:B------:R-:W-:Y:S01]  /*9310*/  FFMA R17, R41.reuse, R58, R17 ;  /* 0x0000003a29117223 */ /* 0x040fe20000000011 */
[C---:B------:R-:W-:Y:S01]  /*9320*/  FMUL R23, R38.reuse, R23 ;  /* 0x0000001726177220 */ /* 0x040fe20000400000 */
        /* <DEDUP_REMOVED lines=12> */
[C---:B------:R-:W-:Y:S01]  /*93f0*/  FMUL R27, R38.reuse, R27 ;  /* 0x0000001b261b7220 */ /* 0x040fe20000400000 */
[C---:B------:R-:W-:Y:S01]  /*9400*/  FMUL R24, R38.reuse, R28 ;  /* 0x0000001c26187220 */ /* 0x040fe20000400000 */
[C---:B------:R-:W-:Y:S01]  /*9410*/  FMUL R25, R38.reuse, R29 ;  /* 0x0000001d26197220 */ /* 0x040fe20000400000 */
[C---:B------:R-:W-:Y:S01]  /*9420*/  FFMA R22, R41.reuse, R63, R22 ;  /* 0x0000003f29167223 */ /* 0x040fe20000000016 */
[C---:B------:R-:W-:Y:S01]  /*9430*/  FMUL R26, R38.reuse, R30 ;  /* 0x0000001e261a7220 */ /* 0x040fe20000400000 */
[C---:B------:R-:W-:Y:S01]  /*9440*/  FFMA R27, R41.reuse, R64, R27 ;  /* 0x00000040291b7223 */ /* 0x040fe2000000001b */
[----:B------:R-:W-:Y:S01]  /*9450*/  FMUL R31, R38, R31 ;  /* 0x0000001f261f7220 */ /* 0x000fe20000400000 */
[C---:B------:R-:W-:Y:S01]  /*9460*/  FFMA R24, R41.reuse, R65, R24 ;  /* 0x0000004129187223 */ /* 0x040fe20000000018 */
[----:B------:R-:W-:Y:S01]  /*9470*/  LOP3.LUT R70, R74, 0xffff0000, RZ, 0xc0, !PT ;  /* 0xffff00004a467812 */ /* 0x000fe200078ec0ff */
[C---:B------:R-:W-:Y:S01]  /*9480*/  FMUL R28, R38.reuse, R32 ;  /* 0x00000020261c7220 */ /* 0x040fe20000400000 */
[----:B------:R-:W-:Y:S01]  /*9490*/  FFMA R25, R41, R66, R25 ;  /* 0x0000004229197223 */ /* 0x000fe20000000019 */
[----:B------:R-:W-:Y:S01]  /*94a0*/  SHF.L.U32 R71, R75, 0x10, RZ ;  /* 0x000000104b477819 */ /* 0x000fe200000006ff */
[C---:B------:R-:W-:Y:S01]  /*94b0*/  FMUL R29, R38.reuse, R33 ;  /* 0x00000021261d7220 */ /* 0x040fe20000400000 */
[----:B------:R-:W-:Y:S01]  /*94c0*/  FFMA R26, R41, R67, R26 ;  /* 0x00000043291a7223 */ /* 0x000fe2000000001a */
[----:B------:R-:W-:Y:S01]  /*94d0*/  LOP3.LUT R72, R75, 0xffff0000, RZ, 0xc0, !PT ;  /* 0xffff00004b487812 */ /* 0x000fe200078ec0ff */
        /* <DEDUP_REMOVED lines=33> */
.L_x_133:
[----:B------:R-:W-:Y:S05]  /*96f0*/  BSYNC.RECONVERGENT B0 ;  /* 0x0000000000007941 */ /* 0x000fea0003800200 */
.L_x_132:
[----:B------:R-:W-:Y:S01]  /*9700*/  BAR.SYNC.DEFER_BLOCKING 0x1, 0x80 ;  /* 0x0042000000007b1d */ /* 0x000fe20000010000 */
[----:B------:R-:W-:Y:S01]  /*9710*/  UISETP.NE.AND UP0, UPT, UR47, -0x4, UPT ;  /* 0xfffffffc2f00788c */ /* 0x000fe2000bf05270 */
[----:B------:R-:W-:Y:S08]  /*9720*/  IADD3 R0, PT, PT, R36, 0x1, RZ ;  /* 0x0000000124007810 */ /* 0x000ff00007ffe0ff */
[----:B------:R-:W-:Y:S05]  /*9730*/  BRA.U !UP0, `(.L_x_134) ;  /* 0x0000000108287547 */ /* 0x000fea000b800000 */
[----:B------:R-:W-:Y:S01]  /*9740*/  ISETP.NE.AND P0, PT, R96, RZ, PT ;  /* 0x000000ff6000720c */ /* 0x000fe20003f05270 */
[----:B------:R-:W-:Y:S01]  /*9750*/  IMAD.U32 R3, RZ, RZ, UR46 ;  /* 0x0000002eff037e24 */ /* 0x000fe2000f8e00ff */
[----:B------:R-:W-:Y:S01]  /*9760*/  UIADD3 UR4, UPT, UPT, UR46, 0x1, URZ ;  /* 0x000000012e047890 */ /* 0x000fe2000fffe0ff */
[----:B------:R-:W-:Y:S03]  /*9770*/  IMAD.U32 R2, RZ, RZ, UR52 ;  /* 0x00000034ff027e24 */ /* 0x000fe6000f8e00ff */
[----:B------:R-:W-:Y:S04]  /*9780*/  UISETP.NE.AND UP0, UPT, UR4, 0x4, UPT ;  /* 0x000000040400788c */ /* 0x000fe8000bf05270 */
[----:B------:R-:W-:Y:S03]  /*9790*/  USEL UR46, UR4, URZ, UP0 ;  /* 0x000000ff042e7287 */ /* 0x000fe60008000000 */
[----:B------:R-:W-:Y:S05]  /*97a0*/  @P0 LEA R3, R3, UR44, 0x3 ;  /* 0x0000002c03030c11 */ /* 0x000fea000f8e18ff */
[----:B------:R-:W-:Y:S05]  /*97b0*/  @P0 VIADD R3, R3, 0x40 ;  /* 0x0000004003030836 */ /* 0x000fea0000000000 */
[----:B------:R-:W-:Y:S04]  /*97c0*/  @P0 PRMT R2, R2, 0x654, R3 ;  /* 0x0000065402020816 */ /* 0x000fe80000000003 */
[----:B------:R2:W-:Y:S03]  /*97d0*/  @P0 SYNCS.ARRIVE.TRANS64.RED.A1T0 RZ, [R2+URZ], RZ ;  /* 0x000000ff02ff09a7 */ /* 0x0005e600081004ff */
.L_x_134:
[----:B------:R-:W-:Y:S01]  /*97e0*/  R2UR UR4, R83 ;  /* 0x00000000530472ca */ /* 0x000fe200000e0000 */
[----:B------:R-:W-:Y:S01]  /*97f0*/  UISETP.NE.AND UP0, UPT, UR62, URZ, UPT ;  /* 0x000000ff3e00728c */ /* 0x000fe2000bf05270 */
[----:B------:R-:W-:Y:S01]  /*9800*/  ISETP.NE.AND P0, PT, R87, 0x2, PT ;  /* 0x000000025700780c */ /* 0x000fe20003f05270 */
[----:B------:R-:W-:Y:S01]  /*9810*/  UIADD3 UR16, UPT, UPT, UR38, UR63, URZ ;  /* 0x0000003f26107290 */ /* 0x000fe2000fffe0ff */
[----:B------:R-:W-:Y:S01]  /*9820*/  ISETP.NE.AND P1, PT, R0, 0x4, PT ;  /* 0x000000040000780c */ /* 0x000fe20003f25270 */
[----:B------:R-:W-:Y:S01]  /*9830*/  UIADD3 UR47, UPT, UPT, UR47, 0x4, URZ ;  /* 0x000000042f2f7890 */ /* 0x000fe2000fffe0ff */
[----:B------:R-:W-:Y:S01]  /*9840*/  SEL R3, RZ, 0x1, P0 ;  /* 0x00000001ff037807 */ /* 0x000fe20000000000 */
[----:B------:R-:W-:Y:S01]  /*9850*/  UMOV UR36, UR61 ;  /* 0x0000003d00247c82 */ /* 0x000fe20008000000 */
[----:B--2---:R-:W-:Y:S02]  /*9860*/  SEL R2, RZ, 0x1, P1 ;  /* 0x00000001ff027807 */ /* 0x004fe40000800000 */
[----:B------:R-:W-:Y:S02]  /*9870*/  LOP3.LUT R88, R88, R3, RZ, 0x3c, !PT ;  /* 0x0000000358587212 */ /* 0x000fe400078e3cff */
[----:B------:R-:W-:Y:S01]  /*9880*/  LOP3.LUT R89, R89, R2, RZ, 0x3c, !PT ;  /* 0x0000000259597212 */ /* 0x000fe200078e3cff */
[----:B------:R-:W-:Y:S01]  /*9890*/  UIADD3 UR20, UPT, UPT, UR37, UR4, URZ ;  /* 0x0000000425147290 */ /* 0x000fe2000fffe0ff */
[----:B------:R-:W-:Y:S02]  /*98a0*/  SEL R87, R87, RZ, P0 ;  /* 0x000000ff57577207 */ /* 0x000fe40000000000 */
[----:B------:R-:W-:Y:S01]  /*98b0*/  SEL R36, R0, RZ, P1 ;  /* 0x000000ff00247207 */ /* 0x000fe20000800000 */
[----:B------:R-:W-:Y:S08]  /*98c0*/  BRA.U UP0, `(.L_x_135) ;  /* 0xffffffbd00907547 */ /* 0x000ff0000b83ffff */
[----:B------:R-:W-:-:S13]  /*98d0*/  R2UR UR4, R84 ;  /* 0x00000000540472ca */ /* 0x000fda00000e0000 */
[----:B------:R-:W-:-:S09]  /*98e0*/  UISETP.NE.AND UP0, UPT, UR4, URZ, UPT ;  /* 0x000000ff0400728c */ /* 0x000fd2000bf05270 */
[----:B------:R-:W-:Y:S05]  /*98f0*/  BRA.U !UP0, `(.L_x_136) ;  /* 0x0000000108487547 */ /* 0x000fea000b800000 */
[----:B------:R-:W2:Y:S02]  /*9900*/  LDCU.64 UR4, c[0x0][0x890] ;  /* 0x00011200ff0477ac */ /* 0x000ea40008000a00 */
[----:B--2---:R-:W-:-:S04]  /*9910*/  UISETP.NE.U32.AND UP0, UPT, UR4, URZ, UPT ;  /* 0x000000ff0400728c */ /* 0x004fc8000bf05070 */
[----:B------:R-:W-:-:S09]  /*9920*/  UISETP.NE.AND.EX UP0, UPT, UR5, URZ, UPT, UP0 ;  /* 0x000000ff0500728c */ /* 0x000fd2000bf05300 */
[----:B------:R-:W-:Y:S05]  /*9930*/  BRA.U UP0, `(.L_x_137) ;  /* 0x00000001000c7547 */ /* 0x000fea000b800000 */
[----:B------:R-:W-:-:S13]  /*9940*/  FSETP.NEU.AND P0, PT, R41, RZ, PT ;  /* 0x000000ff2900720b */ /* 0x000fda0003f0d000 */
[----:B------:R-:W-:Y:S05]  /*9950*/  @!P0 EXIT ;  /* 0x000000000000894d */ /* 0x000fea0003800000 */
[----:B------:R-:W-:Y:S05]  /*9960*/  BRA `(.L_x_136) ;  /* 0x00000000002c7947 */ /* 0x000fea0003800000 */
.L_x_137:
[----:B------:R-:W-:Y:S01]  /*9970*/  ISETP.NE.AND P0, PT, R86, RZ, PT ;  /* 0x000000ff5600720c */ /* 0x000fe20003f05270 */
[----:B------:R-:W-:-:S12]  /*9980*/  BSSY.RECONVERGENT B0, `(.L_x_136) ;  /* 0x0000009000007945 */ /* 0x000fd80003800200 */
[----:B------:R-:W-:Y:S05]  /*9990*/  @P0 BRA `(.L_x_138) ;  /* 0x0000000000140947 */ /* 0x000fea0003800000 */
[----:B------:R-:W2:Y:S02]  /*99a0*/  LDCU.64 UR4, c[0x0][0x888] ;  /* 0x00011100ff0477ac */ /* 0x000ea40008000a00 */
[----:B--2---:R-:W-:-:S04]  /*99b0*/  ISETP.NE.U32.AND P0, PT, RZ, UR4, PT ;  /* 0x00000004ff007c0c */ /* 0x004fc8000bf05070 */
[----:B------:R-:W-:-:S13]  /*99c0*/  ISETP.NE.AND.EX P0, PT, RZ, UR5, PT, P0 ;  /* 0x00000005ff007c0c */ /* 0x000fda000bf05300 */
[----:B------:R-:W-:Y:S05]  /*99d0*/  @!P0 EXIT ;  /* 0x000000000000894d */ /* 0x000fea0003800000 */
[----:B------:R-:W-:Y:S05]  /*99e0*/  BRA `(.L_x_139) ;  /* 0x0000000000087947 */ /* 0x000fea0003800000 */
.L_x_138:
[----:B------:R-:W-:-:S13]  /*99f0*/  FSETP.NEU.AND P0, PT, R41, RZ, PT ;  /* 0x000000ff2900720b */ /* 0x000fda0003f0d000 */
[----:B------:R-:W-:Y:S05]  /*9a00*/  @!P0 EXIT ;  /* 0x000000000000894d */ /* 0x000fea0003800000 */
.L_x_139:
[----:B------:R-:W-:Y:S05]  /*9a10*/  BSYNC.RECONVERGENT B0 ;  /* 0x0000000000007941 */ /* 0x000fea0003800200 */
.L_x_136:
[----:B------:R-:W-:Y:S01]  /*9a20*/  ULEA UR4, UR46, UR44, 0x3 ;  /* 0x0000002c2e047291 */ /* 0x000fe2000f8e18ff */
[----:B------:R-:W-:-:S04]  /*9a30*/  DEPBAR.LE SB0, 0x0 ;  /* 0x000080000000791a */ /* 0x000fc80000000000 */
[----:B------:R-:W-:-:S04]  /*9a40*/  UIADD3 UR4, UPT, UPT, UR4, 0x40, URZ ;  /* 0x0000004004047890 */ /* 0x000fc8000fffe0ff */
[----:B------:R-:W-:-:S09]  /*9a50*/  UPRMT UR4, UR52, 0x654, UR4 ;  /* 0x0000065434047896 */ /* 0x000fd20008000004 */
[----:B------:R-:W-:Y:S01]  /*9a60*/  SYNCS.ARRIVE.TRANS64.RED.A1T0 RZ, [UR4], RZ ;  /* 0x000000ffffff79a7 */ /* 0x000fe20008100404 */
[----:B------:R-:W-:Y:S05]  /*9a70*/  EXIT ;  /* 0x000000000000794d */ /* 0x000fea0003800000 */
.L_x_24:
[----:B--2---:R2:W3:Y:S02]  /*9a80*/  SYNCS.PHASECHK.TRANS64.TRYWAIT P0, [R3+URZ+0xe0], R2 ;  /* 0x0000e002030075a7 */ /* 0x0044e400080011ff */
[----:B---3--:R-:W-:Y:S05]  /*9a90*/  @!P0 NANOSLEEP.SYNCS 0x989680 ;  /* 0x009896800000895d */ /* 0x008fea0003900000 */
[----:B------:R-:W3:Y:S02]  /*9aa0*/  @!P0 SYNCS.PHASECHK.TRANS64 P0, [R3+URZ+0xe0], R2 ;  /* 0x0000e002030085a7 */ /* 0x000ee400080010ff */
[----:B---3--:R-:W-:Y:S05]  /*9ab0*/  @!P0 BRA `(.L_x_24) ;  /* 0xfffffffc00f08947 */ /* 0x008fea000383ffff */
[----:B------:R-:W-:Y:S05]  /*9ac0*/  BRA `(.L_x_140) ;  /* 0xffffff7c00e87947 */ /* 0x000fea000383ffff */
.L_x_27:
[----:B-1----:R-:W-:-:S07]  /*9ad0*/  MOV R0, UR33 ;  /* 0x0000002100007c02 */ /* 0x002fce0008000f00 */
.L_x_141:
[----:B-1----:R1:W2:Y:S02]  /*9ae0*/  SYNCS.PHASECHK.TRANS64.TRYWAIT P0, [R0+URZ+0x10], R3 ;  /* 0x00001003000075a7 */ /* 0x0022a400080011ff */
[----:B--2---:R-:W-:Y:S05]  /*9af0*/  @!P0 NANOSLEEP.SYNCS 0x989680 ;  /* 0x009896800000895d */ /* 0x004fea0003900000 */
[----:B------:R-:W2:Y:S02]  /*9b00*/  @!P0 SYNCS.PHASECHK.TRANS64 P0, [R0+URZ+0x10], R3 ;  /* 0x00001003000085a7 */ /* 0x000ea400080010ff */
[----:B--2---:R-:W-:Y:S05]  /*9b10*/  @!P0 BRA `(.L_x_141) ;  /* 0xfffffffc00f08947 */ /* 0x004fea000383ffff */
[----:B------:R-:W-:Y:S05]  /*9b20*/  BRA `(.L_x_26) ;  /* 0xffffff8000347947 */ /* 0x000fea000383ffff */
.L_x_36:
[----:B-1----:R-:W-:-:S07]  /*9b30*/  MOV R0, UR33 ;  /* 0x0000002100007c02 */ /* 0x002fce0008000f00 */
.L_x_142:
[----:B-1----:R1:W2:Y:S02]  /*9b40*/  SYNCS.PHASECHK.TRANS64.TRYWAIT P0, [R0+URZ+0x10], R3 ;  /* 0x00001003000075a7 */ /* 0x0022a400080011ff */
[----:B--2---:R-:W-:Y:S05]  /*9b50*/  @!P0 NANOSLEEP.SYNCS 0x989680 ;  /* 0x009896800000895d */ /* 0x004fea0003900000 */
[----:B------:R-:W2:Y:S02]  /*9b60*/  @!P0 SYNCS.PHASECHK.TRANS64 P0, [R0+URZ+0x10], R3 ;  /* 0x00001003000085a7 */ /* 0x000ea400080010ff */
[----:B--2---:R-:W-:Y:S05]  /*9b70*/  @!P0 BRA `(.L_x_142) ;  /* 0xfffffffc00f08947 */ /* 0x004fea000383ffff */
[----:B------:R-:W-:Y:S05]  /*9b80*/  BRA `(.L_x_35) ;  /* 0xffffff8400407947 */ /* 0x000fea000383ffff */
.L_x_43:
[----:B-1----:R1:W4:Y:S02]  /*9b90*/  SYNCS.PHASECHK.TRANS64.TRYWAIT P0, [R3+URZ+0x70], R0 ;  /* 0x00007000030075a7 */ /* 0x00232400080011ff */
[----:B----4-:R-:W-:Y:S05]  /*9ba0*/  @!P0 NANOSLEEP.SYNCS 0x989680 ;  /* 0x009896800000895d */ /* 0x010fea0003900000 */
[----:B------:R-:W4:Y:S02]  /*9bb0*/  @!P0 SYNCS.PHASECHK.TRANS64 P0, [R3+URZ+0x70], R0 ;  /* 0x00007000030085a7 */ /* 0x000f2400080010ff */
[----:B----4-:R-:W-:Y:S05]  /*9bc0*/  @!P0 BRA `(.L_x_43) ;  /* 0xfffffffc00f08947 */ /* 0x010fea000383ffff */
[----:B------:R-:W-:Y:S05]  /*9bd0*/  BRA `(.L_x_143) ;  /* 0xffffff88002c7947 */ /* 0x000fea000383ffff */
.L_x_47:
[----:B-1----:R-:W-:-:S07]  /*9be0*/  MOV R0, UR4 ;  /* 0x0000000400007c02 */ /* 0x002fce0008000f00 */
.L_x_144:
[----:B-1----:R1:W2:Y:S02]  /*9bf0*/  SYNCS.PHASECHK.TRANS64.TRYWAIT P0, [R0+URZ], R3 ;  /* 0x00000003000075a7 */ /* 0x0022a400080011ff */
[----:B--2---:R-:W-:Y:S05]  /*9c00*/  @!P0 NANOSLEEP.SYNCS 0x989680 ;  /* 0x009896800000895d */ /* 0x004fea0003900000 */
[----:B------:R-:W2:Y:S02]  /*9c10*/  @!P0 SYNCS.PHASECHK.TRANS64 P0, [R0+URZ], R3 ;  /* 0x00000003000085a7 */ /* 0x000ea400080010ff */
[----:B--2---:R-:W-:Y:S05]  /*9c20*/  @!P0 BRA `(.L_x_144) ;  /* 0xfffffffc00f08947 */ /* 0x004fea000383ffff */
[----:B------:R-:W-:Y:S05]  /*9c30*/  BRA `(.L_x_145) ;  /* 0xffffff8c00d47947 */ /* 0x000fea000383ffff */
.L_x_50:
[----:B--2---:R2:W3:Y:S02]  /*9c40*/  SYNCS.PHASECHK.TRANS64.TRYWAIT P0, [R2+URZ+0xd0], R5 ;  /* 0x0000d005020075a7 */ /* 0x0044e400080011ff */
[----:B---3--:R-:W-:Y:S05]  /*9c50*/  @!P0 NANOSLEEP.SYNCS 0x989680 ;  /* 0x009896800000895d */ /* 0x008fea0003900000 */
[----:B------:R-:W3:Y:S02]  /*9c60*/  @!P0 SYNCS.PHASECHK.TRANS64 P0, [R2+URZ+0xd0], R5 ;  /* 0x0000d005020085a7 */ /* 0x000ee400080010ff */
[----:B---3--:R-:W-:Y:S05]  /*9c70*/  @!P0 BRA `(.L_x_50) ;  /* 0xfffffffc00f08947 */ /* 0x008fea000383ffff */
[----:B------:R-:W-:Y:S05]  /*9c80*/  BRA `(.L_x_146) ;  /* 0xffffff9000307947 */ /* 0x000fea000383ffff */
.L_x_51:
[----:B------:R-:W-:-:S07]  /*9c90*/  MOV R2, UR4 ;  /* 0x0000000400027c02 */ /* 0x000fce0008000f00 */
.L_x_147:
[----:B--2---:R2:W3:Y:S02]  /*9ca0*/  SYNCS.PHASECHK.TRANS64.TRYWAIT P0, [R2+URZ+0x80], R5 ;  /* 0x00008005020075a7 */ /* 0x0044e400080011ff */
[----:B---3--:R-:W-:Y:S05]  /*9cb0*/  @!P0 NANOSLEEP.SYNCS 0x989680 ;  /* 0x009896800000895d */ /* 0x008fea0003900000 */
[----:B------:R-:W3:Y:S02]  /*9cc0*/  @!P0 SYNCS.PHASECHK.TRANS64 P0, [R2+URZ+0x80], R5 ;  /* 0x00008005020085a7 */ /* 0x000ee400080010ff */
[----:B---3--:R-:W-:Y:S05]  /*9cd0*/  @!P0 BRA `(.L_x_147) ;  /* 0xfffffffc00f08947 */ /* 0x008fea000383ffff */
[----:B------:R-:W-:Y:S05]  /*9ce0*/  BRA `(.L_x_148) ;  /* 0xffffff9000407947 */ /* 0x000fea000383ffff */
.L_x_52:
[----:B--2---:R2:W3:Y:S02]  /*9cf0*/  SYNCS.PHASECHK.TRANS64.TRYWAIT P1, [R2+URZ+0x70], R5 ;  /* 0x00007005020075a7 */ /* 0x0044e400080211ff */
[----:B---3--:R-:W-:Y:S05]  /*9d00*/  @!P1 NANOSLEEP.SYNCS 0x989680 ;  /* 0x009896800000995d */ /* 0x008fea0003900000 */
[----:B------:R-:W3:Y:S02]  /*9d10*/  @!P1 SYNCS.PHASECHK.TRANS64 P1, [R2+URZ+0x70], R5 ;  /* 0x00007005020095a7 */ /* 0x000ee400080210ff */
[----:B---3--:R-:W-:Y:S05]  /*9d20*/  @!P1 BRA `(.L_x_52) ;  /* 0xfffffffc00f09947 */ /* 0x008fea000383ffff */
[----:B------:R-:W-:Y:S05]  /*9d30*/  BRA `(.L_x_149) ;  /* 0xffffff9000707947 */ /* 0x000fea000383ffff */
.L_x_55:
[----:B------:R-:W-:-:S07]  /*9d40*/  MOV R0, UR4 ;  /* 0x0000000400007c02 */ /* 0x000fce0008000f00 */
.L_x_150:
[----:B--2---:R2:W3:Y:S02]  /*9d50*/  SYNCS.PHASECHK.TRANS64.TRYWAIT P0, [R0+URZ+0x80], R3 ;  /* 0x00008003000075a7 */ /* 0x0044e400080011ff */
[----:B---3--:R-:W-:Y:S05]  /*9d60*/  @!P0 NANOSLEEP.SYNCS 0x989680 ;  /* 0x009896800000895d */ /* 0x008fea0003900000 */
[----:B------:R-:W3:Y:S02]  /*9d70*/  @!P0 SYNCS.PHASECHK.TRANS64 P0, [R0+URZ+0x80], R3 ;  /* 0x00008003000085a7 */ /* 0x000ee400080010ff */
[----:B---3--:R-:W-:Y:S05]  /*9d80*/  @!P0 BRA `(.L_x_150) ;  /* 0xfffffffc00f08947 */ /* 0x008fea000383ffff */
[----:B------:R-:W-:Y:S05]  /*9d90*/  BRA `(.L_x_54) ;  /* 0xffffff9000c47947 */ /* 0x000fea000383ffff */
.L_x_62:
[----:B-1----:R1:W2:Y:S02]  /*9da0*/  SYNCS.PHASECHK.TRANS64.TRYWAIT P1, [R0+URZ+0x70], R5 ;  /* 0x00007005000075a7 */ /* 0x0022a400080211ff */
[----:B--2---:R-:W-:Y:S05]  /*9db0*/  @!P1 NANOSLEEP.SYNCS 0x989680 ;  /* 0x009896800000995d */ /* 0x004fea0003900000 */
[----:B------:R-:W2:Y:S02]  /*9dc0*/  @!P1 SYNCS.PHASECHK.TRANS64 P1, [R0+URZ+0x70], R5 ;  /* 0x00007005000095a7 */ /* 0x000ea400080210ff */
[----:B--2---:R-:W-:Y:S05]  /*9dd0*/  @!P1 BRA `(.L_x_62) ;  /* 0xfffffffc00f09947 */ /* 0x004fea000383ffff */
[----:B------:R-:W-:Y:S05]  /*9de0*/  BRA `(.L_x_151) ;  /* 0xffffff9800587947 */ /* 0x000fea000383ffff */
.L_x_63:
[----:B------:R-:W-:-:S07]  /*9df0*/  MOV R3, UR46 ;  /* 0x0000002e00037c02 */ /* 0x000fce0008000f00 */
.L_x_152:
[----:B-1----:R1:W2:Y:S02]  /*9e00*/  SYNCS.PHASECHK.TRANS64.TRYWAIT P0, [R3+URZ+0xb0], R0 ;  /* 0x0000b000030075a7 */ /* 0x0022a400080011ff */
[----:B--2---:R-:W-:Y:S05]  /*9e10*/  @!P0 NANOSLEEP.SYNCS 0x989680 ;  /* 0x009896800000895d */ /* 0x004fea0003900000 */
[----:B------:R-:W2:Y:S02]  /*9e20*/  @!P0 SYNCS.PHASECHK.TRANS64 P0, [R3+URZ+0xb0], R0 ;  /* 0x0000b000030085a7 */ /* 0x000ea400080010ff */
[----:B--2---:R-:W-:Y:S05]  /*9e30*/  @!P0 BRA `(.L_x_152) ;  /* 0xfffffffc00f08947 */ /* 0x004fea000383ffff */
[----:B------:R-:W-:Y:S05]  /*9e40*/  BRA `(.L_x_153) ;  /* 0xffffff9800a87947 */ /* 0x000fea000383ffff */
.L_x_66:
[----:B------:R-:W-:Y:S07]  /*9e50*/  MOV R0, UR7 ;  /* 0x0000000700007c02 */ /* 0x000fee0008000f00 */
.L_x_154:
[----:B-1----:R1:W2:Y:S02]  /*9e60*/  SYNCS.PHASECHK.TRANS64.TRYWAIT P0, [R0+URZ], R3 ;  /* 0x00000003000075a7 */ /* 0x0022a400080011ff */
[----:B--2---:R-:W-:Y:S05]  /*9e70*/  @!P0 NANOSLEEP.SYNCS 0x989680 ;  /* 0x009896800000895d */ /* 0x004fea0003900000 */
[----:B------:R-:W2:Y:S02]  /*9e80*/  @!P0 SYNCS.PHASECHK.TRANS64 P0, [R0+URZ], R3 ;  /* 0x00000003000085a7 */ /* 0x000ea400080010ff */
[----:B--2---:R-:W-:Y:S05]  /*9e90*/  @!P0 BRA `(.L_x_154) ;  /* 0xfffffffc00f08947 */ /* 0x004fea000383ffff */
[----:B------:R-:W-:Y:S05]  /*9ea0*/  BRA `(.L_x_65) ;  /* 0xffffff9800c47947 */ /* 0x000fea000383ffff */
.L_x_69:
[----:B------:R-:W-:-:S07]  /*9eb0*/  MOV R0, UR4 ;  /* 0x0000000400007c02 */ /* 0x000fce0008000f00 */
.L_x_155:
[----:B--2---:R2:W4:Y:S02]  /*9ec0*/  SYNCS.PHASECHK.TRANS64.TRYWAIT P0, [R0+URZ], R3 ;  /* 0x00000003000075a7 */ /* 0x00452400080011ff */
[----:B----4-:R-:W-:Y:S05]  /*9ed0*/  @!P0 NANOSLEEP.SYNCS 0x989680 ;  /* 0x009896800000895d */ /* 0x010fea0003900000 */
[----:B------:R-:W4:Y:S02]  /*9ee0*/  @!P0 SYNCS.PHASECHK.TRANS64 P0, [R0+URZ], R3 ;  /* 0x00000003000085a7 */ /* 0x000f2400080010ff */
[----:B----4-:R-:W-:Y:S05]  /*9ef0*/  @!P0 BRA `(.L_x_155) ;  /* 0xfffffffc00f08947 */ /* 0x010fea000383ffff */
[----:B------:R-:W-:Y:S05]  /*9f00*/  BRA `(.L_x_156) ;  /* 0xffffff9c00f07947 */ /* 0x000fea000383ffff */
.L_x_70:
[----:B------:R-:W-:-:S07]  /*9f10*/  MOV R0, UR5 ;  /* 0x0000000500007c02 */ /* 0x000fce0008000f00 */
.L_x_157:
[----:B-1----:R1:W2:Y:S02]  /*9f20*/  SYNCS.PHASECHK.TRANS64.TRYWAIT P0, [R0+URZ], R3 ;  /* 0x00000003000075a7 */ /* 0x0022a400080011ff */
[----:B--2---:R-:W-:Y:S05]  /*9f30*/  @!P0 NANOSLEEP.SYNCS 0x989680 ;  /* 0x009896800000895d */ /* 0x004fea0003900000 */
[----:B------:R-:W2:Y:S02]  /*9f40*/  @!P0 SYNCS.PHASECHK.TRANS64 P0, [R0+URZ], R3 ;  /* 0x00000003000085a7 */ /* 0x000ea400080010ff */
[----:B--2---:R-:W-:Y:S05]  /*9f50*/  @!P0 BRA `(.L_x_157) ;  /* 0xfffffffc00f08947 */ /* 0x004fea000383ffff */
[----:B------:R-:W-:Y:S05]  /*9f60*/  BRA `(.L_x_158) ;  /* 0xffffff9c00fc7947 */ /* 0x000fea000383ffff */
.L_x_71:
[----:B------:R-:W-:-:S07]  /*9f70*/  MOV R0, UR5 ;  /* 0x0000000500007c02 */ /* 0x000fce0008000f00 */
.L_x_159:
[----:B-1----:R1:W2:Y:S02]  /*9f80*/  SYNCS.PHASECHK.TRANS64.TRYWAIT P0, [R0+URZ], R3 ;  /* 0x00000003000075a7 */ /* 0x0022a400080011ff */
[----:B--2---:R-:W-:Y:S05]  /*9f90*/  @!P0 NANOSLEEP.SYNCS 0x989680 ;  /* 0x009896800000895d */ /* 0x004fea0003900000 */
[----:B------:R-:W2:Y:S02]  /*9fa0*/  @!P0 SYNCS.PHASECHK.TRANS64 P0, [R0+URZ], R3 ;  /* 0x00000003000085a7 */ /* 0x000ea400080010ff */
[----:B--2---:R-:W-:Y:S05]  /*9fb0*/  @!P0 BRA `(.L_x_159) ;  /* 0xfffffffc00f08947 */ /* 0x004fea000383ffff */
[----:B------:R-:W-:Y:S05]  /*9fc0*/  BRA `(.L_x_160) ;  /* 0xffffffa000087947 */ /* 0x000fea000383ffff */
.L_x_72:
[----:B------:R-:W-:-:S07]  /*9fd0*/  MOV R0, UR4 ;  /* 0x0000000400007c02 */ /* 0x000fce0008000f00 */
.L_x_161:
[----:B-1----:R1:W2:Y:S02]  /*9fe0*/  SYNCS.PHASECHK.TRANS64.TRYWAIT P0, [R0+URZ], R3 ;  /* 0x00000003000075a7 */ /* 0x0022a400080011ff */
[----:B--2---:R-:W-:Y:S05]  /*9ff0*/  @!P0 NANOSLEEP.SYNCS 0x989680 ;  /* 0x009896800000895d */ /* 0x004fea0003900000 */
[----:B------:R-:W2:Y:S02]  /*a000*/  @!P0 SYNCS.PHASECHK.TRANS64 P0, [R0+URZ], R3 ;  /* 0x00000003000085a7 */ /* 0x000ea400080010ff */
[----:B--2---:R-:W-:Y:S05]  /*a010*/  @!P0 BRA `(.L_x_161) ;  /* 0xfffffffc00f08947 */ /* 0x004fea000383ffff */
[----:B------:R-:W-:Y:S05]  /*a020*/  BRA `(.L_x_162) ;  /* 0xffffffa000147947 */ /* 0x000fea000383ffff */
.L_x_77:
[----:B---3--:R3:W4:Y:S02]  /*a030*/  SYNCS.PHASECHK.TRANS64.TRYWAIT P0, [R12+URZ+0x70], R9 ;  /* 0x000070090c0075a7 */ /* 0x00872400080011ff */
[----:B----4-:R-:W-:Y:S05]  /*a040*/  @!P0 NANOSLEEP.SYNCS 0x989680 ;  /* 0x009896800000895d */ /* 0x010fea0003900000 */
[----:B------:R-:W4:Y:S02]  /*a050*/  @!P0 SYNCS.PHASECHK.TRANS64 P0, [R12+URZ+0x70], R9 ;  /* 0x000070090c0085a7 */ /* 0x000f2400080010ff */
[----:B----4-:R-:W-:Y:S05]  /*a060*/  @!P0 BRA `(.L_x_77) ;  /* 0xfffffffc00f08947 */ /* 0x010fea000383ffff */
[----:B------:R-:W-:Y:S05]  /*a070*/  BRA `(.L_x_163) ;  /* 0xffffffa400347947 */ /* 0x000fea000383ffff */
.L_x_80:
[----:B------:R-:W-:Y:S07]  /*a080*/  MOV R0, UR21 ;  /* 0x0000001500007c02 */ /* 0x000fee0008000f00 */
.L_x_164:
[----:B-1----:R1:W3:Y:S02]  /*a090*/  SYNCS.PHASECHK.TRANS64.TRYWAIT P2, [R0+URZ+0x68], R11 ;  /* 0x0000680b000075a7 */ /* 0x0022e400080411ff */
[----:B---3--:R-:W-:Y:S05]  /*a0a0*/  @!P2 NANOSLEEP.SYNCS 0x989680 ;  /* 0x009896800000a95d */ /* 0x008fea0003900000 */
[----:B------:R-:W3:Y:S02]  /*a0b0*/  @!P2 SYNCS.PHASECHK.TRANS64 P2, [R0+URZ+0x68], R11 ;  /* 0x0000680b0000a5a7 */ /* 0x000ee400080410ff */
[----:B---3--:R-:W-:Y:S05]  /*a0c0*/  @!P2 BRA `(.L_x_164) ;  /* 0xfffffffc00f0a947 */ /* 0x008fea000383ffff */
[----:B------:R-:W-:Y:S05]  /*a0d0*/  BRA `(.L_x_79) ;  /* 0xffffffa8009c7947 */ /* 0x000fea000383ffff */
.L_x_83:
[----:B---3--:R-:W-:Y:S07]  /*a0e0*/  MOV R0, UR21 ;  /* 0x0000001500007c02 */ /* 0x008fee0008000f00 */
.L_x_165:
[----:B-1----:R1:W3:Y:S02]  /*a0f0*/  SYNCS.PHASECHK.TRANS64.TRYWAIT P0, [R0+URZ+0x40], R9 ;  /* 0x00004009000075a7 */ /* 0x0022e400080011ff */
[----:B---3--:R-:W-:Y:S05]  /*a100*/  @!P0 NANOSLEEP.SYNCS 0x989680 ;  /* 0x009896800000895d */ /* 0x008fea0003900000 */
[----:B------:R-:W3:Y:S02]  /*a110*/  @!P0 SYNCS.PHASECHK.TRANS64 P0, [R0+URZ+0x40], R9 ;  /* 0x00004009000085a7 */ /* 0x000ee400080010ff */
[----:B---3--:R-:W-:Y:S05]  /*a120*/  @!P0 BRA `(.L_x_165) ;  /* 0xfffffffc00f08947 */ /* 0x008fea000383ffff */
[----:B------:R-:W-:Y:S05]  /*a130*/  BRA `(.L_x_166) ;  /* 0xffffffa800f87947 */ /* 0x000fea000383ffff */
.L_x_84:
[----:B------:R-:W-:Y:S07]  /*a140*/  MOV R0, UR21 ;  /* 0x0000001500007c02 */ /* 0x000fee0008000f00 */
.L_x_167:
[----:B-1----:R1:W3:Y:S02]  /*a150*/  SYNCS.PHASECHK.TRANS64.TRYWAIT P0, [R0+URZ+0x48], R9 ;  /* 0x00004809000075a7 */ /* 0x0022e400080011ff */
[----:B---3--:R-:W-:Y:S05]  /*a160*/  @!P0 NANOSLEEP.SYNCS 0x989680 ;  /* 0x009896800000895d */ /* 0x008fea0003900000 */
[----:B------:R-:W3:Y:S02]  /*a170*/  @!P0 SYNCS.PHASECHK.TRANS64 P0, [R0+URZ+0x48], R9 ;  /* 0x00004809000085a7 */ /* 0x000ee400080010ff */
[----:B---3--:R-:W-:Y:S05]  /*a180*/  @!P0 BRA `(.L_x_167) ;  /* 0xfffffffc00f08947 */ /* 0x008fea000383ffff */
[----:B------:R-:W-:Y:S05]  /*a190*/  BRA `(.L_x_168) ;  /* 0xffffffac00347947 */ /* 0x000fea000383ffff */
.L_x_85:
[----:B------:R-:W-:Y:S07]  /*a1a0*/  MOV R0, UR21 ;  /* 0x0000001500007c02 */ /* 0x000fee0008000f00 */
.L_x_169:
[----:B-1----:R1:W3:Y:S02]  /*a1b0*/  SYNCS.PHASECHK.TRANS64.TRYWAIT P0, [R0+URZ+0x50], R9 ;  /* 0x00005009000075a7 */ /* 0x0022e400080011ff */
[----:B---3--:R-:W-:Y:S05]  /*a1c0*/  @!P0 NANOSLEEP.SYNCS 0x989680 ;  /* 0x009896800000895d */ /* 0x008fea0003900000 */
[----:B------:R-:W3:Y:S02]  /*a1d0*/  @!P0 SYNCS.PHASECHK.TRANS64 P0, [R0+URZ+0x50], R9 ;  /* 0x00005009000085a7 */ /* 0x000ee400080010ff */
[----:B---3--:R-:W-:Y:S05]  /*a1e0*/  @!P0 BRA `(.L_x_169) ;  /* 0xfffffffc00f08947 */ /* 0x008fea000383ffff */
[----:B------:R-:W-:Y:S05]  /*a1f0*/  BRA `(.L_x_170) ;  /* 0xffffffac007c7947 */ /* 0x000fea000383ffff */
.L_x_86:
[----:B------:R-:W-:Y:S07]  /*a200*/  MOV R0, UR21 ;  /* 0x0000001500007c02 */ /* 0x000fee0008000f00 */
.L_x_171:
[----:B-1----:R1:W3:Y:S02]  /*a210*/  SYNCS.PHASECHK.TRANS64.TRYWAIT P0, [R0+URZ+0x58], R9 ;  /* 0x00005809000075a7 */ /* 0x0022e400080011ff */
[----:B---3--:R-:W-:Y:S05]  /*a220*/  @!P0 NANOSLEEP.SYNCS 0x989680 ;  /* 0x009896800000895d */ /* 0x008fea0003900000 */
[----:B------:R-:W3:Y:S02]  /*a230*/  @!P0 SYNCS.PHASECHK.TRANS64 P0, [R0+URZ+0x58], R9 ;  /* 0x00005809000085a7 */ /* 0x000ee400080010ff */
[----:B---3--:R-:W-:Y:S05]  /*a240*/  @!P0 BRA `(.L_x_171) ;  /* 0xfffffffc00f08947 */ /* 0x008fea000383ffff */
[----:B------:R-:W-:Y:S05]  /*a250*/  BRA `(.L_x_172) ;  /* 0xffffffac00c07947 */ /* 0x000fea000383ffff */
.L_x_88:
[----:B------:R-:W-:-:S07]  /*a260*/  MOV R0, UR21 ;  /* 0x0000001500007c02 */ /* 0x000fce0008000f00 */
.L_x_173:
[----:B-1----:R1:W4:Y:S02]  /*a270*/  SYNCS.PHASECHK.TRANS64.TRYWAIT P0, [R0+URZ+0x40], R3 ;  /* 0x00004003000075a7 */ /* 0x00232400080011ff */
[----:B----4-:R-:W-:Y:S05]  /*a280*/  @!P0 NANOSLEEP.SYNCS 0x989680 ;  /* 0x009896800000895d */ /* 0x010fea0003900000 */
[----:B------:R-:W4:Y:S02]  /*a290*/  @!P0 SYNCS.PHASECHK.TRANS64 P0, [R0+URZ+0x40], R3 ;  /* 0x00004003000085a7 */ /* 0x000f2400080010ff */
[----:B----4-:R-:W-:Y:S05]  /*a2a0*/  @!P0 BRA `(.L_x_173) ;  /* 0xfffffffc00f08947 */ /* 0x010fea000383ffff */
[----:B------:R-:W-:Y:S05]  /*a2b0*/  BRA `(.L_x_174) ;  /* 0xffffffb000347947 */ /* 0x000fea000383ffff */
.L_x_89:
[----:B-1----:R-:W-:-:S07]  /*a2c0*/  MOV R0, UR21 ;  /* 0x0000001500007c02 */ /* 0x002fce0008000f00 */
.L_x_175:
[----:B-1----:R1:W4:Y:S02]  /*a2d0*/  SYNCS.PHASECHK.TRANS64.TRYWAIT P0, [R0+URZ+0x48], R3 ;  /* 0x00004803000075a7 */ /* 0x00232400080011ff */
[----:B----4-:R-:W-:Y:S05]  /*a2e0*/  @!P0 NANOSLEEP.SYNCS 0x989680 ;  /* 0x009896800000895d */ /* 0x010fea0003900000 */
[----:B------:R-:W4:Y:S02]  /*a2f0*/  @!P0 SYNCS.PHASECHK.TRANS64 P0, [R0+URZ+0x48], R3 ;  /* 0x00004803000085a7 */ /* 0x000f2400080010ff */
[----:B----4-:R-:W-:Y:S05]  /*a300*/  @!P0 BRA `(.L_x_175) ;  /* 0xfffffffc00f08947 */ /* 0x010fea000383ffff */
[----:B------:R-:W-:Y:S05]  /*a310*/  BRA `(.L_x_176) ;  /* 0xffffffb000247947 */ /* 0x000fea000383ffff */
.L_x_90:
[----:B-1----:R-:W-:-:S07]  /*a320*/  MOV R0, UR21 ;  /* 0x0000001500007c02 */ /* 0x002fce0008000f00 */
.L_x_177:
[----:B-1----:R1:W4:Y:S02]  /*a330*/  SYNCS.PHASECHK.TRANS64.TRYWAIT P0, [R0+URZ+0x50], R3 ;  /* 0x00005003000075a7 */ /* 0x00232400080011ff */
[----:B----4-:R-:W-:Y:S05]  /*a340*/  @!P0 NANOSLEEP.SYNCS 0x989680 ;  /* 0x009896800000895d */ /* 0x010fea0003900000 */
[----:B------:R-:W4:Y:S02]  /*a350*/  @!P0 SYNCS.PHASECHK.TRANS64 P0, [R0+URZ+0x50], R3 ;  /* 0x00005003000085a7 */ /* 0x000f2400080010ff */
[----:B----4-:R-:W-:Y:S05]  /*a360*/  @!P0 BRA `(.L_x_177) ;  /* 0xfffffffc00f08947 */ /* 0x010fea000383ffff */
[----:B------:R-:W-:Y:S05]  /*a370*/  BRA `(.L_x_178) ;  /* 0xffffffb000147947 */ /* 0x000fea000383ffff */
.L_x_92:
[----:B-1----:R1:W2:Y:S02]  /*a380*/  SYNCS.PHASECHK.TRANS64.TRYWAIT P0, [R3+URZ+0x70], R0 ;  /* 0x00007000030075a7 */ /* 0x0022a400080011ff */
[----:B--2---:R-:W-:Y:S05]  /*a390*/  @!P0 NANOSLEEP.SYNCS 0x989680 ;  /* 0x009896800000895d */ /* 0x004fea0003900000 */
[----:B------:R-:W2:Y:S02]  /*a3a0*/  @!P0 SYNCS.PHASECHK.TRANS64 P0, [R3+URZ+0x70], R0 ;  /* 0x00007000030085a7 */ /* 0x000ea400080010ff */
[----:B--2---:R-:W-:Y:S05]  /*a3b0*/  @!P0 BRA `(.L_x_92) ;  /* 0xfffffffc00f08947 */ /* 0x004fea000383ffff */
[----:B------:R-:W-:Y:S05]  /*a3c0*/  BRA `(.L_x_179) ;  /* 0xffffffb000e47947 */ /* 0x000fea000383ffff */
.L_x_103:
[----:B-1----:R-:W-:Y:S04]  /*a3d0*/  MOV R0, UR44 ;  /* 0x0000002c00007c02 */ /* 0x002fe80008000f00 */
[----:B------:R1:W2:Y:S03]  /*a3e0*/  SYNCS.PHASECHK.TRANS64.TRYWAIT P1, [R0+URZ+0x20], R3 ;  /* 0x00002003000075a7 */ /* 0x0002a600080211ff */
[----:B--2---:R-:W-:Y:S05]  /*a3f0*/  @!P1 NANOSLEEP.SYNCS 0x989680 ;  /* 0x009896800000995d */ /* 0x004fea0003900000 */
[----:B------:R-:W2:Y:S02]  /*a400*/  @!P1 SYNCS.PHASECHK.TRANS64 P1, [R0+URZ+0x20], R3 ;  /* 0x00002003000095a7 */ /* 0x000ea400080210ff */
[----:B--2---:R-:W-:Y:S05]  /*a410*/  @!P1 BRA `(.L_x_103) ;  /* 0xfffffffc00ec9947 */ /* 0x004fea000383ffff */
[----:B------:R-:W-:Y:S05]  /*a420*/  BRA `(.L_x_102) ;  /* 0xffffffc000847947 */ /* 0x000fea000383ffff */
.L_x_105:
[----:B-1----:R1:W4:Y:S02]  /*a430*/  SYNCS.PHASECHK.TRANS64.TRYWAIT P0, [R99+URZ+0x90], R2 ;  /* 0x00009002630075a7 */ /* 0x00232400080011ff */
[----:B----4-:R-:W-:Y:S05]  /*a440*/  @!P0 NANOSLEEP.SYNCS 0x989680 ;  /* 0x009896800000895d */ /* 0x010fea0003900000 */
[----:B------:R-:W4:Y:S02]  /*a450*/  @!P0 SYNCS.PHASECHK.TRANS64 P0, [R99+URZ+0x90], R2 ;  /* 0x00009002630085a7 */ /* 0x000f2400080010ff */
[----:B----4-:R-:W-:Y:S05]  /*a460*/  @!P0 BRA `(.L_x_105) ;  /* 0xfffffffc00f08947 */ /* 0x010fea000383ffff */
[----:B------:R-:W-:Y:S05]  /*a470*/  BRA `(.L_x_104) ;  /* 0xffffffc000b07947 */ /* 0x000fea000383ffff */
.L_x_114:
[----:B--2---:R2:W3:Y:S02]  /*a480*/  SYNCS.PHASECHK.TRANS64.TRYWAIT P0, [R3+URZ+0x20], R0 ;  /* 0x00002000030075a7 */ /* 0x0044e400080011ff */
[----:B---3--:R-:W-:Y:S05]  /*a490*/  @!P0 NANOSLEEP.SYNCS 0x989680 ;  /* 0x009896800000895d */ /* 0x008fea0003900000 */
[----:B------:R-:W3:Y:S02]  /*a4a0*/  @!P0 SYNCS.PHASECHK.TRANS64 P0, [R3+URZ+0x20], R0 ;  /* 0x00002000030085a7 */ /* 0x000ee400080010ff */
[----:B---3--:R-:W-:Y:S05]  /*a4b0*/  @!P0 BRA `(.L_x_114) ;  /* 0xfffffffc00f08947 */ /* 0x008fea000383ffff */
[----:B------:R-:W-:Y:S05]  /*a4c0*/  BRA `(.L_x_113) ;  /* 0xffffffcc00947947 */ /* 0x000fea000383ffff */
.L_x_122:
[----:B--2---:R2:W3:Y:S02]  /*a4d0*/  SYNCS.PHASECHK.TRANS64.TRYWAIT P0, [R102+URZ+0x20], R5 ;  /* 0x00002005660075a7 */ /* 0x0044e400080011ff */
[----:B---3--:R-:W-:Y:S05]  /*a4e0*/  @!P0 NANOSLEEP.SYNCS 0x989680 ;  /* 0x009896800000895d */ /* 0x008fea0003900000 */
[----:B------:R-:W3:Y:S02]  /*a4f0*/  @!P0 SYNCS.PHASECHK.TRANS64 P0, [R102+URZ+0x20], R5 ;  /* 0x00002005660085a7 */ /* 0x000ee400080010ff */
[----:B---3--:R-:W-:Y:S05]  /*a500*/  @!P0 BRA `(.L_x_122) ;  /* 0xfffffffc00f08947 */ /* 0x008fea000383ffff */
[----:B------:R-:W-:Y:S05]  /*a510*/  BRA `(.L_x_121) ;  /* 0xffffffd8009c7947 */ /* 0x000fea000383ffff */
.L_x_130:
[----:B--2---:R2:W3:Y:S02]  /*a520*/  SYNCS.PHASECHK.TRANS64.TRYWAIT P0, [R103+URZ+0x20], R0 ;  /* 0x00002000670075a7 */ /* 0x0044e400080011ff */
[----:B---3--:R-:W-:Y:S05]  /*a530*/  @!P0 NANOSLEEP.SYNCS 0x989680 ;  /* 0x009896800000895d */ /* 0x008fea0003900000 */
[----:B------:R-:W3:Y:S02]  /*a540*/  @!P0 SYNCS.PHASECHK.TRANS64 P0, [R103+URZ+0x20], R0 ;  /* 0x00002000670085a7 */ /* 0x000ee400080010ff */
[----:B---3--:R-:W-:Y:S05]  /*a550*/  @!P0 BRA `(.L_x_130) ;  /* 0xfffffffc00f08947 */ /* 0x008fea000383ffff */
[----:B------:R-:W-:Y:S05]  /*a560*/  BRA `(.L_x_129) ;  /* 0xffffffe400a47947 */ /* 0x000fea000383ffff */
        .weak           $__internal_0_$__cuda_sm10x_tcgen05_guardrail_trap_col_being_dealloced_not_returned_by_alloc
        .type           $__internal_0_$__cuda_sm10x_tcgen05_guardrail_trap_col_being_dealloced_not_returned_by_alloc,@function
        .size           $__internal_0_$__cuda_sm10x_tcgen05_guardrail_trap_col_being_dealloced_not_returned_by_alloc,($__internal_1_$__cuda_sm10x_tcgen05_guardrail_trap_phase_invalid_during_alloc - $__internal_0_$__cuda_sm10x_tcgen05_guardrail_trap_col_being_dealloced_not_returned_by_alloc)
$__internal_0_$__cuda_sm10x_tcgen05_guardrail_trap_col_being_dealloced_not_returned_by_alloc:
[----:B------:R-:W-:Y:S05]  /*a570*/  BPT.TRAP 0x1 ;  /* 0x000000040000795c */ /* 0x000fea0000300000 */
[----:B------:R-:W-:-:S04]  /*a580*/  HFMA2 R3, -RZ, RZ, 0, 0 ;  /* 0x00000000ff037431 */ /* 0x000fc800000001ff */
[----:B------:R-:W-:Y:S05]  /*a590*/  RET.REL.NODEC R2 `(_ZN7cutlass13device_kernelINS_4gemm6kernel13GemmUniversalIN4cute5tupleIJiiiiEEENS1_10collective13CollectiveMmaINS1_35MainloopSm100TmaUmmaWarpSpecializedILi2ELi2ELi4ENS5_IJNS4_1CILi4EEENSA_ILi2EEENSA_ILi1EEEEEEEENS5_IJNSA_ILi64EEENSA_ILi256EEENSA_ILi128EEEEEENS_10bfloat16_tENS5_IJlSD_lEEESK_SL_NS4_8TiledMMAINS4_8MMA_AtomIJNS4_20SM100_MMA_F16BF16_SSISK_SK_fLi64ELi256ELNS4_4UMMA5MajorE0ELSQ_0ELNSP_7ScaleInE0ELSR_0EEEEEENS4_6LayoutINS5_IJSD_SD_SD_EEENS5_IJNSA_ILi0EEESW_SW_EEEEENS5_IJNS4_10UnderscoreESZ_SZ_EEEEENS4_23SM90_TMA_LOAD_MULTICASTENS4_14ComposedLayoutINS4_7SwizzleILi3ELi4ELi3EEENS4_18smem_ptr_flag_bitsILi16EEENSU_INS5_IJNSA_ILi8EEESG_EEENS5_IJSG_SD_EEEEEEEvNS4_8identityES12_S1C_vS1D_EENS_8epilogue10collective18CollectiveEpilogueINS1F_23Sm100TmaWarpSpecializedILi4ELi2ELi32ELb1ELb0EEEJSJ_NS5_IJNSU_ISG_SD_EES1K_EEESK_SL_SK_SL_NS1F_6fusion15FusionCallbacksIS1J_NS1M_17LinearCombinationISK_fSK_fLNS_15FloatRoundStyleE2EEESJ_S1L_JEEENS4_5SM1004TMEM4LOAD26SM100_TMEM_LOAD_16dp256b8xENS4_13SM90_TMA_LOADES1C_NS4_17SM75_U32x4_LDSM_NENS4_14SM90_TMA_STOREES1C_NS4_17SM90_U32x4_STSM_NENS4_39AutoVectorizingCopyWithAssumedAlignmentILi128EEEEEEvvEEEEvNT_6ParamsE) ;  /* 0xffffff5802987950 */ /* 0x000fea0003c3ffff */
        .weak           $__internal_1_$__cuda_sm10x_tcgen05_guardrail_trap_phase_invalid_during_alloc
        .type           $__internal_1_$__cuda_sm10x_tcgen05_guardrail_trap_phase_invalid_during_alloc,@function
        .size           $__internal_1_$__cuda_sm10x_tcgen05_guardrail_trap_phase_invalid_during_alloc,($__internal_2_$__cuda_sm10x_tcgen05_guardrail_trap_unallocated_columns_being_dealloced - $__internal_1_$__cuda_sm10x_tcgen05_guardrail_trap_phase_invalid_during_alloc)
$__internal_1_$__cuda_sm10x_tcgen05_guardrail_trap_phase_invalid_during_alloc:
[----:B------:R-:W-:Y:S05]  /*a5a0*/  BPT.TRAP 0x1 ;  /* 0x000000040000795c */ /* 0x000fea0000300000 */
[----:B------:R-:W-:-:S04]  /*a5b0*/  MOV R5, 0x0 ;  /* 0x0000000000057802 */ /* 0x000fc80000000f00 */
[----:B------:R-:W-:Y:S05]  /*a5c0*/  RET.REL.NODEC R4 `(_ZN7cutlass13device_kernelINS_4gemm6kernel13GemmUniversalIN4cute5tupleIJiiiiEEENS1_10collective13CollectiveMmaINS1_35MainloopSm100TmaUmmaWarpSpecializedILi2ELi2ELi4ENS5_IJNS4_1CILi4EEENSA_ILi2EEENSA_ILi1EEEEEEEENS5_IJNSA_ILi64EEENSA_ILi256EEENSA_ILi128EEEEEENS_10bfloat16_tENS5_IJlSD_lEEESK_SL_NS4_8TiledMMAINS4_8MMA_AtomIJNS4_20SM100_MMA_F16BF16_SSISK_SK_fLi64ELi256ELNS4_4UMMA5MajorE0ELSQ_0ELNSP_7ScaleInE0ELSR_0EEEEEENS4_6LayoutINS5_IJSD_SD_SD_EEENS5_IJNSA_ILi0EEESW_SW_EEEEENS5_IJNS4_10UnderscoreESZ_SZ_EEEEENS4_23SM90_TMA_LOAD_MULTICASTENS4_14ComposedLayoutINS4_7SwizzleILi3ELi4ELi3EEENS4_18smem_ptr_flag_bitsILi16EEENSU_INS5_IJNSA_ILi8EEESG_EEENS5_IJSG_SD_EEEEEEEvNS4_8identityES12_S1C_vS1D_EENS_8epilogue10collective18CollectiveEpilogueINS1F_23Sm100TmaWarpSpecializedILi4ELi2ELi32ELb1ELb0EEEJSJ_NS5_IJNSU_ISG_SD_EES1K_EEESK_SL_SK_SL_NS1F_6fusion15FusionCallbacksIS1J_NS1M_17LinearCombinationISK_fSK_fLNS_15FloatRoundStyleE2EEESJ_S1L_JEEENS4_5SM1004TMEM4LOAD26SM100_TMEM_LOAD_16dp256b8xENS4_13SM90_TMA_LOADES1C_NS4_17SM75_U32x4_LDSM_NENS4_14SM90_TMA_STOREES1C_NS4_17SM90_U32x4_STSM_NENS4_39AutoVectorizingCopyWithAssumedAlignmentILi128EEEEEEvvEEEEvNT_6ParamsE) ;  /* 0xffffff58048c7950 */ /* 0x000fea0003c3ffff */
        .weak           $__internal_2_$__cuda_sm10x_tcgen05_guardrail_trap_unallocated_columns_being_dealloced
        .type           $__internal_2_$__cuda_sm10x_tcgen05_guardrail_trap_unallocated_columns_being_dealloced,@function
        .size           $__internal_2_$__cuda_sm10x_tcgen05_guardrail_trap_unallocated_columns_being_dealloced,(.L_x_181 - $__internal_2_$__cuda_sm10x_tcgen05_guardrail_trap_unallocated_columns_being_dealloced)
$__internal_2_$__cuda_sm10x_tcgen05_guardrail_trap_unallocated_columns_being_dealloced:
[----:B------:R-:W-:Y:S05]  /*a5d0*/  BPT.TRAP 0x1 ;  /* 0x000000040000795c */ /* 0x000fea0000300000 */
[----:B------:R-:W-:-:S04]  /*a5e0*/  HFMA2 R3, -RZ, RZ, 0, 0 ;  /* 0x00000000ff037431 */ /* 0x000fc800000001ff */
[----:B------:R-:W-:Y:S05]  /*a5f0*/  RET.REL.NODEC R2 `(_ZN7cutlass13device_kernelINS_4gemm6kernel13GemmUniversalIN4cute5tupleIJiiiiEEENS1_10collective13CollectiveMmaINS1_35MainloopSm100TmaUmmaWarpSpecializedILi2ELi2ELi4ENS5_IJNS4_1CILi4EEENSA_ILi2EEENSA_ILi1EEEEEEEENS5_IJNSA_ILi64EEENSA_ILi256EEENSA_ILi128EEEEEENS_10bfloat16_tENS5_IJlSD_lEEESK_SL_NS4_8TiledMMAINS4_8MMA_AtomIJNS4_20SM100_MMA_F16BF16_SSISK_SK_fLi64ELi256ELNS4_4UMMA5MajorE0ELSQ_0ELNSP_7ScaleInE0ELSR_0EEEEEENS4_6LayoutINS5_IJSD_SD_SD_EEENS5_IJNSA_ILi0EEESW_SW_EEEEENS5_IJNS4_10UnderscoreESZ_SZ_EEEEENS4_23SM90_TMA_LOAD_MULTICASTENS4_14ComposedLayoutINS4_7SwizzleILi3ELi4ELi3EEENS4_18smem_ptr_flag_bitsILi16EEENSU_INS5_IJNSA_ILi8EEESG_EEENS5_IJSG_SD_EEEEEEEvNS4_8identityES12_S1C_vS1D_EENS_8epilogue10collective18CollectiveEpilogueINS1F_23Sm100TmaWarpSpecializedILi4ELi2ELi32ELb1ELb0EEEJSJ_NS5_IJNSU_ISG_SD_EES1K_EEESK_SL_SK_SL_NS1F_6fusion15FusionCallbacksIS1J_NS1M_17LinearCombinationISK_fSK_fLNS_15FloatRoundStyleE2EEESJ_S1L_JEEENS4_5SM1004TMEM4LOAD26SM100_TMEM_LOAD_16dp256b8xENS4_13SM90_TMA_LOADES1C_NS4_17SM75_U32x4_LDSM_NENS4_14SM90_TMA_STOREES1C_NS4_17SM90_U32x4_STSM_NENS4_39AutoVectorizingCopyWithAssumedAlignmentILi128EEEEEEvvEEEEvNT_6ParamsE) ;  /* 0xffffff5802807950 */ /* 0x000fea0003c3ffff */
.L_x_180:
[----:B------:R-:W-:-:S00]  /*a600*/  BRA `(.L_x_180) ;  /* 0xfffffffc00fc7947 */ /* 0x000fc0000383ffff */
[----:B------:R-:W-:-:S00]  /*a610*/  NOP ;  /* 0x0000000000007918 */ /* 0x000fc00000000000 */
        /* <DEDUP_REMOVED lines=14> */
.L_x_181:


//--------------------- .nv.global.init           --------------------------
	.section	.nv.global.init,"aw",@progbits
.nv.global.init:
	.type		$str$27,@object
	.size		$str$27,($str$28 - $str$27)
$str$27:
        /*0000*/ 	.byte	0x28, 0x61, 0x64, 0x64, 0x72, 0x65, 0x73, 0x73, 0x20, 0x26, 0x20, 0x6d, 0x61, 0x73, 0x6b, 0x29
        /*0010*/ 	.byte	0x20, 0x3d, 0x3d, 0x20, 0x30, 0x00
	.type		$str$28,@object
	.size		$str$28,($str$26 - $str$28)
$str$28:
        /*0016*/ 	.byte	0x2f, 0x74, 0x6d, 0x70, 0x2f, 0x63, 0x75, 0x74, 0x6c, 0x61, 0x73, 0x73, 0x5f, 0x73, 0x77, 0x65
        /*0026*/ 	.byte	0x65, 0x70, 0x5f, 0x73, 0x72, 0x63, 0x2f, 0x69, 0x6e, 0x63, 0x6c, 0x75, 0x64, 0x65, 0x2f, 0x63
        /*0036*/ 	.byte	0x75, 0x74, 0x65, 0x2f, 0x70, 0x6f, 0x69, 0x6e, 0x74, 0x65, 0x72, 0x5f, 0x66, 0x6c, 0x61, 0x67
        /*0046*/ 	.byte	0x67, 0x65, 0x64, 0x2e, 0x68, 0x70, 0x70, 0x00
	.type		$str$26,@object
	.size		$str$26,($str$25 - $str$26)
$str$26:
        /*004e*/ 	.byte	0x2f, 0x74, 0x6d, 0x70, 0x2f, 0x63, 0x75, 0x74, 0x6c, 0x61, 0x73, 0x73, 0x5f, 0x73, 0x77, 0x65
        /*005e*/ 	.byte	0x65, 0x70, 0x5f, 0x73, 0x72, 0x63, 0x2f, 0x69, 0x6e, 0x63, 0x6c, 0x75, 0x64, 0x65, 0x2f, 0x63
        /*006e*/ 	.byte	0x75, 0x74, 0x65, 0x2f, 0x61, 0x74, 0x6f, 0x6d, 0x2f, 0x63, 0x6f, 0x70, 0x79, 0x5f, 0x74, 0x72
        /*007e*/ 	.byte	0x61, 0x69, 0x74, 0x73, 0x5f, 0x73, 0x6d, 0x31, 0x30, 0x30, 0x2e, 0x68, 0x70, 0x70, 0x00
	.type		$str$25,@object
	.size		$str$25,(__unnamed_1 - $str$25)
$str$25:
        /*008d*/ 	.byte	0x28, 0x28, 0x75, 0x69, 0x6e, 0x74, 0x33, 0x32, 0x5f, 0x74, 0x28, 0x74, 0x68, 0x72, 0x65, 0x61
        /*009d*/ 	.byte	0x64, 0x49, 0x64, 0x78, 0x2e, 0x78, 0x29, 0x20, 0x2f, 0x20, 0x33, 0x32, 0x29, 0x20, 0x25, 0x20
        /*00ad*/ 	.byte	0x34, 0x29, 0x20, 0x3d, 0x3d, 0x20, 0x28, 0x28, 0x28, 0x74, 0x6d, 0x65, 0x6d, 0x5f, 0x61, 0x64
        /*00bd*/ 	.byte	0x64, 0x72, 0x20, 0x3e, 0x3e, 0x20, 0x31, 0x36, 0x29, 0x20, 0x2f, 0x20, 0x33, 0x32, 0x29, 0x20
        /*00cd*/ 	.byte	0x25, 0x20, 0x34, 0x29, 0x00
	.type		__unnamed_1,@object
	.size		__unnamed_1,(__unnamed_2 - __unnamed_1)
__unnamed_1:
        /*00d2*/ 	.byte	0x61, 0x75, 0x74, 0x6f, 0x20, 0x63, 0x75, 0x74, 0x65, 0x3a, 0x3a, 0x61, 0x73, 0x5f, 0x70, 0x6f
        /* <DEDUP_REMOVED lines=24> */
        /*0262*/ 	.byte	0x30, 0x39, 0x36, 0x3e, 0x3e, 0x3e, 0x3e, 0x5d, 0x00
	.type		__unnamed_2,@object
	.size		__unnamed_2,(.L_2 - __unnamed_2)
__unnamed_2:
        /* <DEDUP_REMOVED lines=46> */
        /*054b*/ 	.byte	0x75, 0x74, 0x65, 0x3a, 0x3a, 0x43, 0x3c, 0x30, 0x3e, 0x3e, 0x3e, 0x3e, 0x5d, 0x00
.L_2:


//--------------------- .nv.shared._ZN7cutlass13device_kernelINS_4gemm6kernel13GemmUniversalIN4cute5tupleIJiiiiEEENS1_10collective13CollectiveMmaINS1_35MainloopSm100TmaUmmaWarpSpecializedILi2ELi2ELi4ENS5_IJNS4_1CILi4EEENSA_ILi2EEENSA_ILi1EEEEEEEENS5_IJNSA_ILi64EEENSA_ILi256EEENSA_ILi128EEEEEENS_10bfloat16_tENS5_IJlSD_lEEESK_SL_NS4_8TiledMMAINS4_8MMA_AtomIJNS4_20SM100_MMA_F16BF16_SSISK_SK_fLi64ELi256ELNS4_4UMMA5MajorE0ELSQ_0ELNSP_7ScaleInE0ELSR_0EEEEEENS4_6LayoutINS5_IJSD_SD_SD_EEENS5_IJNSA_ILi0EEESW_SW_EEEEENS5_IJNS4_10UnderscoreESZ_SZ_EEEEENS4_23SM90_TMA_LOAD_MULTICASTENS4_14ComposedLayoutINS4_7SwizzleILi3ELi4ELi3EEENS4_18smem_ptr_flag_bitsILi16EEENSU_INS5_IJNSA_ILi8EEESG_EEENS5_IJSG_SD_EEEEEEEvNS4_8identityES12_S1C_vS1D_EENS_8epilogue10collective18CollectiveEpilogueINS1F_23Sm100TmaWarpSpecializedILi4ELi2ELi32ELb1ELb0EEEJSJ_NS5_IJNSU_ISG_SD_EES1K_EEESK_SL_SK_SL_NS1F_6fusion15FusionCallbacksIS1J_NS1M_17LinearCombinationISK_fSK_fLNS_15FloatRoundStyleE2EEESJ_S1L_JEEENS4_5SM1004TMEM4LOAD26SM100_TMEM_LOAD_16dp256b8xENS4_13SM90_TMA_LOADES1C_NS4_17SM75_U32x4_LDSM_NENS4_14SM90_TMA_STOREES1C_NS4_17SM90_U32x4_STSM_NENS4_39AutoVectorizingCopyWithAssumedAlignmentILi128EEEEEEvvEEEEvNT_6ParamsE --------------------------
	.section	.nv.shared._ZN7cutlass13device_kernelINS_4gemm6kernel13GemmUniversalIN4cute5tupleIJiiiiEEENS1_10collective13CollectiveMmaINS1_35MainloopSm100TmaUmmaWarpSpecializedILi2ELi2ELi4ENS5_IJNS4_1CILi4EEENSA_ILi2EEENSA_ILi1EEEEEEEENS5_IJNSA_ILi64EEENSA_ILi256EEENSA_ILi128EEEEEENS_10bfloat16_tENS5_IJlSD_lEEESK_SL_NS4_8TiledMMAINS4_8MMA_AtomIJNS4_20SM100_MMA_F16BF16_SSISK_SK_fLi64ELi256ELNS4_4UMMA5MajorE0ELSQ_0ELNSP_7ScaleInE0ELSR_0EEEEEENS4_6LayoutINS5_IJSD_SD_SD_EEENS5_IJNSA_ILi0EEESW_SW_EEEEENS5_IJNS4_10UnderscoreESZ_SZ_EEEEENS4_23SM90_TMA_LOAD_MULTICASTENS4_14ComposedLayoutINS4_7SwizzleILi3ELi4ELi3EEENS4_18smem_ptr_flag_bitsILi16EEENSU_INS5_IJNSA_ILi8EEESG_EEENS5_IJSG_SD_EEEEEEEvNS4_8identityES12_S1C_vS1D_EENS_8epilogue10collective18CollectiveEpilogueINS1F_23Sm100TmaWarpSpecializedILi4ELi2ELi32ELb1ELb0EEEJSJ_NS5_IJNSU_ISG_SD_EES1K_EEESK_SL_SK_SL_NS1F_6fusion15FusionCallbacksIS1J_NS1M_17LinearCombinationISK_fSK_fLNS_15FloatRoundStyleE2EEESJ_S1L_JEEENS4_5SM1004TMEM4LOAD26SM100_TMEM_LOAD_16dp256b8xENS4_13SM90_TMA_LOADES1C_NS4_17SM75_U32x4_LDSM_NENS4_14SM90_TMA_STOREES1C_NS4_17SM90_U32x4_STSM_NENS4_39AutoVectorizingCopyWithAssumedAlignmentILi128EEEEEEvvEEEEvNT_6ParamsE,"aw",@nobits
	.sectionflags	@""
	.align	16
	.zero		1024


//--------------------- .nv.shared.reserved.0     --------------------------
	.section	.nv.shared.reserved.0,"aw",@nobits
	.weak		__nv_reservedSMEM_offset_0_alias
	.size		__nv_reservedSMEM_offset_0_alias, 0, 64
	.other		__nv_reservedSMEM_offset_0_alias,@"STO_CUDA_RESERVED_SHARED STV_DEFAULT"
__nv_reservedSMEM_offset_0_alias:
	.zero		0
.nv.shared.reserved.0:
	.zero		64
	.weak		__nv_reservedSMEM_tcgen05_partition
	.type		__nv_reservedSMEM_tcgen05_partition,@object
	.size		__nv_reservedSMEM_tcgen05_partition,(.L_0 - __nv_reservedSMEM_tcgen05_partition)
__nv_reservedSMEM_tcgen05_partition:
	.zero		32
.L_0:


//--------------------- .nv.global                --------------------------
	.section	.nv.global,"aw",@nobits
.nv.global:
	.type		_ZN40_INTERNAL_95be8194_4_k_cu_3b881e33_269294cute1_E,@object
	.size		_ZN40_INTERNAL_95be8194_4_k_cu_3b881e33_269294cute1_E,(_ZN40_INTERNAL_95be8194_4_k_cu_3b881e33_269294cuda3std3__45__cpo6cbeginE - _ZN40_INTERNAL_95be8194_4_k_cu_3b881e33_269294cute1_E)
_ZN40_INTERNAL_95be8194_4_k_cu_3b881e33_269294cute1_E:
	.zero		1
	.type		_ZN40_INTERNAL_95be8194_4_k_cu_3b881e33_269294cuda3std3__45__cpo6cbeginE,@object
	.size		_ZN40_INTERNAL_95be8194_4_k_cu_3b881e33_269294cuda3std3__45__cpo6cbeginE,(_ZN40_INTERNAL_95be8194_4_k_cu_3b881e33_269294cuda3std3__48in_placeE - _ZN40_INTERNAL_95be8194_4_k_cu_3b881e33_269294cuda3std3__45__cpo6cbeginE)
_ZN40_INTERNAL_95be8194_4_k_cu_3b881e33_269294cuda3std3__45__cpo6cbeginE:
	.zero		1
	.type		_ZN40_INTERNAL_95be8194_4_k_cu_3b881e33_269294cuda3std3__48in_placeE,@object
	.size		_ZN40_INTERNAL_95be8194_4_k_cu_3b881e33_269294cuda3std3__48in_placeE,(_ZN40_INTERNAL_95be8194_4_k_cu_3b881e33_269294cuda3std6ranges3__45__cpo9iter_moveE - _ZN40_INTERNAL_95be8194_4_k_cu_3b881e33_269294cuda3std3__48in_placeE)
_ZN40_INTERNAL_95be8194_4_k_cu_3b881e33_269294cuda3std3__48in_placeE:
	.zero		1
	.type		_ZN40_INTERNAL_95be8194_4_k_cu_3b881e33_269294cuda3std6ranges3__45__cpo9iter_moveE,@object
	.size		_ZN40_INTERNAL_95be8194_4_k_cu_3b881e33_269294cuda3std6ranges3__45__cpo9iter_moveE,(_ZN40_INTERNAL_95be8194_4_k_cu_3b881e33_269294cuda3std3__45__cpo5beginE - _ZN40_INTERNAL_95be8194_4_k_cu_3b881e33_269294cuda3std6ranges3__45__cpo9iter_moveE)
_ZN40_INTERNAL_95be8194_4_k_cu_3b881e33_269294cuda3std6ranges3__45__cpo9iter_moveE:
	.zero		1
	.type		_ZN40_INTERNAL_95be8194_4_k_cu_3b881e33_269294cuda3std3__45__cpo5beginE,@object
	.size		_ZN40_INTERNAL_95be8194_4_k_cu_3b881e33_269294cuda3std3__45__cpo5beginE,(_ZN40_INTERNAL_95be8194_4_k_cu_3b881e33_269294cuda3std3__442_GLOBAL__N__95be8194_4_k_cu_3b881e33_269296ignoreE - _ZN40_INTERNAL_95be8194_4_k_cu_3b881e33_269294cuda3std3__45__cpo5beginE)
_ZN40_INTERNAL_95be8194_4_k_cu_3b881e33_269294cuda3std3__45__cpo5beginE:
	.zero		1
	.type		_ZN40_INTERNAL_95be8194_4_k_cu_3b881e33_269294cuda3std3__442_GLOBAL__N__95be8194_4_k_cu_3b881e33_269296ignoreE,@object
	.size		_ZN40_INTERNAL_95be8194_4_k_cu_3b881e33_269294cuda3std3__442_GLOBAL__N__95be8194_4_k_cu_3b881e33_269296ignoreE,(_ZN40_INTERNAL_95be8194_4_k_cu_3b881e33_269294cute7productE - _ZN40_INTERNAL_95be8194_4_k_cu_3b881e33_269294cuda3std3__442_GLOBAL__N__95be8194_4_k_cu_3b881e33_269296ignoreE)
_ZN40_INTERNAL_95be8194_4_k_cu_3b881e33_269294cuda3std3__442_GLOBAL__N__95be8194_4_k_cu_3b881e33_269296ignoreE:
	.zero		1
	.type		_ZN40_INTERNAL_95be8194_4_k_cu_3b881e33_269294cute7productE,@object
	.size		_ZN40_INTERNAL_95be8194_4_k_cu_3b881e33_269294cute7productE,(_ZN40_INTERNAL_95be8194_4_k_cu_3b881e33_269294cuda3std3__45__cpo3endE - _ZN40_INTERNAL_95be8194_4_k_cu_3b881e33_269294cute7productE)
_ZN40_INTERNAL_95be8194_4_k_cu_3b881e33_269294cute7productE:
	.zero		1
	.type		_ZN40_INTERNAL_95be8194_4_k_cu_3b881e33_269294cuda3std3__45__cpo3endE,@object
	.size		_ZN40_INTERNAL_95be8194_4_k_cu_3b881e33_269294cuda3std3__45__cpo3endE,(_ZN40_INTERNAL_95be8194_4_k_cu_3b881e33_269294cuda3std3__419piecewise_constructE - _ZN40_INTERNAL_95be8194_4_k_cu_3b881e33_269294cuda3std3__45__cpo3endE)
_ZN40_INTERNAL_95be8194_4_k_cu_3b881e33_269294cuda3std3__45__cpo3endE:
	.zero		1
	.type		_ZN40_INTERNAL_95be8194_4_k_cu_3b881e33_269294cuda3std3__419piecewise_constructE,@object
	.size		_ZN40_INTERNAL_95be8194_4_k_cu_3b881e33_269294cuda3std3__419piecewise_constructE,(_ZN40_INTERNAL_95be8194_4_k_cu_3b881e33_269294cuda3std3__45__cpo4cendE - _ZN40_INTERNAL_95be8194_4_k_cu_3b881e33_269294cuda3std3__419piecewise_constructE)
_ZN40_INTERNAL_95be8194_4_k_cu_3b881e33_269294cuda3std3__419piecewise_constructE:
	.zero		1
	.type		_ZN40_INTERNAL_95be8194_4_k_cu_3b881e33_269294cuda3std3__45__cpo4cendE,@object
	.size		_ZN40_INTERNAL_95be8194_4_k_cu_3b881e33_269294cuda3std3__45__cpo4cendE,(_ZN40_INTERNAL_95be8194_4_k_cu_3b881e33_269294cuda3std6ranges3__45__cpo4swapE - _ZN40_INTERNAL_95be8194_4_k_cu_3b881e33_269294cuda3std3__45__cpo4cendE)
_ZN40_INTERNAL_95be8194_4_k_cu_3b881e33_269294cuda3std3__45__cpo4cendE:
	.zero		1
	.type		_ZN40_INTERNAL_95be8194_4_k_cu_3b881e33_269294cuda3std6ranges3__45__cpo4swapE,@object
	.size		_ZN40_INTERNAL_95be8194_4_k_cu_3b881e33_269294cuda3std6ranges3__45__cpo4swapE,(.L_10 - _ZN40_INTERNAL_95be8194_4_k_cu_3b881e33_269294cuda3std6ranges3__45__cpo4swapE)
_ZN40_INTERNAL_95be8194_4_k_cu_3b881e33_269294cuda3std6ranges3__45__cpo4swapE:
	.zero		1
.L_10:


//--------------------- .nv.constant0._ZN7cutlass13device_kernelINS_4gemm6kernel13GemmUniversalIN4cute5tupleIJiiiiEEENS1_10collective13CollectiveMmaINS1_35MainloopSm100TmaUmmaWarpSpecializedILi2ELi2ELi4ENS5_IJNS4_1CILi4EEENSA_ILi2EEENSA_ILi1EEEEEEEENS5_IJNSA_ILi64EEENSA_ILi256EEENSA_ILi128EEEEEENS_10bfloat16_tENS5_IJlSD_lEEESK_SL_NS4_8TiledMMAINS4_8MMA_AtomIJNS4_20SM100_MMA_F16BF16_SSISK_SK_fLi64ELi256ELNS4_4UMMA5MajorE0ELSQ_0ELNSP_7ScaleInE0ELSR_0EEEEEENS4_6LayoutINS5_IJSD_SD_SD_EEENS5_IJNSA_ILi0EEESW_SW_EEEEENS5_IJNS4_10UnderscoreESZ_SZ_EEEEENS4_23SM90_TMA_LOAD_MULTICASTENS4_14ComposedLayoutINS4_7SwizzleILi3ELi4ELi3EEENS4_18smem_ptr_flag_bitsILi16EEENSU_INS5_IJNSA_ILi8EEESG_EEENS5_IJSG_SD_EEEEEEEvNS4_8identityES12_S1C_vS1D_EENS_8epilogue10collective18CollectiveEpilogueINS1F_23Sm100TmaWarpSpecializedILi4ELi2ELi32ELb1ELb0EEEJSJ_NS5_IJNSU_ISG_SD_EES1K_EEESK_SL_SK_SL_NS1F_6fusion15FusionCallbacksIS1J_NS1M_17LinearCombinationISK_fSK_fLNS_15FloatRoundStyleE2EEESJ_S1L_JEEENS4_5SM1004TMEM4LOAD26SM100_TMEM_LOAD_16dp256b8xENS4_13SM90_TMA_LOADES1C_NS4_17SM75_U32x4_LDSM_NENS4_14SM90_TMA_STOREES1C_NS4_17SM90_U32x4_STSM_NENS4_39AutoVectorizingCopyWithAssumedAlignmentILi128EEEEEEvvEEEEvNT_6ParamsE --------------------------
	.section	.nv.constant0._ZN7cutlass13device_kernelINS_4gemm6kernel13GemmUniversalIN4cute5tupleIJiiiiEEENS1_10collective13CollectiveMmaINS1_35MainloopSm100TmaUmmaWarpSpecializedILi2ELi2ELi4ENS5_IJNS4_1CILi4EEENSA_ILi2EEENSA_ILi1EEEEEEEENS5_IJNSA_ILi64EEENSA_ILi256EEENSA_ILi128EEEEEENS_10bfloat16_tENS5_IJlSD_lEEESK_SL_NS4_8TiledMMAINS4_8MMA_AtomIJNS4_20SM100_MMA_F16BF16_SSISK_SK_fLi64ELi256ELNS4_4UMMA5MajorE0ELSQ_0ELNSP_7ScaleInE0ELSR_0EEEEEENS4_6LayoutINS5_IJSD_SD_SD_EEENS5_IJNSA_ILi0EEESW_SW_EEEEENS5_IJNS4_10UnderscoreESZ_SZ_EEEEENS4_23SM90_TMA_LOAD_MULTICASTENS4_14ComposedLayoutINS4_7SwizzleILi3ELi4ELi3EEENS4_18smem_ptr_flag_bitsILi16EEENSU_INS5_IJNSA_ILi8EEESG_EEENS5_IJSG_SD_EEEEEEEvNS4_8identityES12_S1C_vS1D_EENS_8epilogue10collective18CollectiveEpilogueINS1F_23Sm100TmaWarpSpecializedILi4ELi2ELi32ELb1ELb0EEEJSJ_NS5_IJNSU_ISG_SD_EES1K_EEESK_SL_SK_SL_NS1F_6fusion15FusionCallbacksIS1J_NS1M_17LinearCombinationISK_fSK_fLNS_15FloatRoundStyleE2EEESJ_S1L_JEEENS4_5SM1004TMEM4LOAD26SM100_TMEM_LOAD_16dp256b8xENS4_13SM90_TMA_LOADES1C_NS4_17SM75_U32x4_LDSM_NENS4_14SM90_TMA_STOREES1C_NS4_17SM90_U32x4_STSM_NENS4_39AutoVectorizingCopyWithAssumedAlignmentILi128EEEEEEvvEEEEvNT_6ParamsE,"a",@progbits
	.sectionflags	@""
	.align	4
.nv.constant0._ZN7cutlass13device_kernelINS_4gemm6kernel13GemmUniversalIN4cute5tupleIJiiiiEEENS1_10collective13CollectiveMmaINS1_35MainloopSm100TmaUmmaWarpSpecializedILi2ELi2ELi4ENS5_IJNS4_1CILi4EEENSA_ILi2EEENSA_ILi1EEEEEEEENS5_IJNSA_ILi64EEENSA_ILi256EEENSA_ILi128EEEEEENS_10bfloat16_tENS5_IJlSD_lEEESK_SL_NS4_8TiledMMAINS4_8MMA_AtomIJNS4_20SM100_MMA_F16BF16_SSISK_SK_fLi64ELi256ELNS4_4UMMA5MajorE0ELSQ_0ELNSP_7ScaleInE0ELSR_0EEEEEENS4_6LayoutINS5_IJSD_SD_SD_EEENS5_IJNSA_ILi0EEESW_SW_EEEEENS5_IJNS4_10UnderscoreESZ_SZ_EEEEENS4_23SM90_TMA_LOAD_MULTICASTENS4_14ComposedLayoutINS4_7SwizzleILi3ELi4ELi3EEENS4_18smem_ptr_flag_bitsILi16EEENSU_INS5_IJNSA_ILi8EEESG_EEENS5_IJSG_SD_EEEEEEEvNS4_8identityES12_S1C_vS1D_EENS_8epilogue10collective18CollectiveEpilogueINS1F_23Sm100TmaWarpSpecializedILi4ELi2ELi32ELb1ELb0EEEJSJ_NS5_IJNSU_ISG_SD_EES1K_EEESK_SL_SK_SL_NS1F_6fusion15FusionCallbacksIS1J_NS1M_17LinearCombinationISK_fSK_fLNS_15FloatRoundStyleE2EEESJ_S1L_JEEENS4_5SM1004TMEM4LOAD26SM100_TMEM_LOAD_16dp256b8xENS4_13SM90_TMA_LOADES1C_NS4_17SM75_U32x4_LDSM_NENS4_14SM90_TMA_STOREES1C_NS4_17SM90_U32x4_STSM_NENS4_39AutoVectorizingCopyWithAssumedAlignmentILi128EEEEEEvvEEEEvNT_6ParamsE:
	.zero		2944


//--------------------- SYMBOLS --------------------------

	.type		.nv.reservedSmem.offset0,@object
	.size		.nv.reservedSmem.offset0,0x4
	.type		.nv.reservedSmem.cap,@object
	.size		.nv.reservedSmem.cap,0x4
	.type		__assertfail,@function
